//
// Generated by NVIDIA NVVM Compiler
//
// Compiler Build ID: CL-36424714
// Cuda compilation tools, release 13.0, V13.0.88
// Based on NVVM 20.0.0
//

.version 9.0
.target sm_100
.address_size 64

	// .globl	CudaControlUSStateOpenCloseStatusStep
.extern .func __assertfail
(
	.param .b64 __assertfail_param_0,
	.param .b64 __assertfail_param_1,
	.param .b32 __assertfail_param_2,
	.param .b64 __assertfail_param_3,
	.param .b64 __assertfail_param_4
)
;
.global .align 1 .b8 __unnamed_1[144] = {118, 111, 105, 100, 32, 67, 117, 100, 97, 67, 111, 110, 116, 114, 111, 108, 85, 83, 83, 116, 97, 116, 101, 79, 112, 101, 110, 67, 108, 111, 115, 101, 83, 116, 97, 116, 117, 115, 83, 116, 101, 112, 40, 105, 110, 116, 32, 42, 44, 32, 105, 110, 116, 44, 32, 105, 110, 116, 32, 42, 44, 32, 99, 111, 110, 115, 116, 32, 105, 110, 116, 32, 42, 44, 32, 99, 111, 110, 115, 116, 32, 105, 110, 116, 32, 42, 44, 32, 105, 110, 116, 44, 32, 105, 110, 116, 32, 42, 44, 32, 102, 108, 111, 97, 116, 32, 42, 44, 32, 102, 108, 111, 97, 116, 32, 42, 44, 32, 102, 108, 111, 97, 116, 32, 42, 44, 32, 105, 110, 116, 32, 42, 44, 32, 105, 110, 116, 44, 32, 105, 110, 116, 41};
.global .align 1 .b8 __unnamed_2[174] = {118, 111, 105, 100, 32, 67, 117, 100, 97, 70, 101, 100, 101, 114, 97, 108, 71, 111, 118, 101, 114, 110, 109, 101, 110, 116, 83, 117, 98, 115, 105, 100, 121, 83, 116, 101, 112, 40, 105, 110, 116, 32, 42, 44, 32, 102, 108, 111, 97, 116, 32, 42, 44, 32, 105, 110, 116, 44, 32, 105, 110, 116, 44, 32, 99, 111, 110, 115, 116, 32, 102, 108, 111, 97, 116, 32, 42, 44, 32, 99, 111, 110, 115, 116, 32, 105, 110, 116, 32, 42, 44, 32, 99, 111, 110, 115, 116, 32, 105, 110, 116, 32, 42, 44, 32, 105, 110, 116, 32, 42, 44, 32, 102, 108, 111, 97, 116, 32, 42, 44, 32, 102, 108, 111, 97, 116, 32, 42, 44, 32, 102, 108, 111, 97, 116, 32, 42, 44, 32, 102, 108, 111, 97, 116, 32, 42, 44, 32, 102, 108, 111, 97, 116, 32, 42, 44, 32, 105, 110, 116, 32, 42, 44, 32, 105, 110, 116, 44, 32, 105, 110, 116, 41};
.global .align 1 .b8 __unnamed_3[105] = {118, 111, 105, 100, 32, 67, 117, 100, 97, 86, 97, 99, 99, 105, 110, 97, 116, 105, 111, 110, 67, 97, 109, 112, 97, 105, 103, 110, 83, 116, 101, 112, 40, 105, 110, 116, 32, 42, 44, 32, 99, 111, 110, 115, 116, 32, 105, 110, 116, 32, 42, 44, 32, 105, 110, 116, 32, 42, 44, 32, 105, 110, 116, 44, 32, 105, 110, 116, 44, 32, 102, 108, 111, 97, 116, 32, 42, 44, 32, 102, 108, 111, 97, 116, 32, 42, 44, 32, 105, 110, 116, 32, 42, 44, 32, 105, 110, 116, 44, 32, 105, 110, 116, 41};
.global .align 1 .b8 $str[75] = {101, 110, 118, 95, 116, 105, 109, 101, 115, 116, 101, 112, 95, 97, 114, 114, 91, 107, 69, 110, 118, 73, 100, 93, 32, 62, 32, 48, 32, 38, 38, 32, 101, 110, 118, 95, 116, 105, 109, 101, 115, 116, 101, 112, 95, 97, 114, 114, 91, 107, 69, 110, 118, 73, 100, 93, 32, 60, 61, 32, 107, 69, 112, 105, 115, 111, 100, 101, 76, 101, 110, 103, 116, 104};
.global .align 1 .b8 $str$1[27] = {47, 116, 109, 112, 47, 115, 97, 115, 115, 95, 99, 117, 95, 110, 114, 53, 52, 50, 118, 101, 111, 47, 107, 46, 99, 117};
.global .align 1 .b8 $str$2[27] = {107, 65, 103, 101, 110, 116, 73, 100, 32, 60, 61, 32, 107, 78, 117, 109, 65, 103, 101, 110, 116, 115, 32, 45, 32, 49};
.global .align 1 .b8 $str$3[67] = {48, 32, 60, 61, 32, 97, 99, 116, 105, 111, 110, 115, 91, 116, 105, 109, 101, 95, 105, 110, 100, 101, 112, 101, 110, 100, 101, 110, 116, 95, 97, 114, 114, 97, 121, 95, 105, 110, 100, 101, 120, 93, 32, 60, 61, 32, 107, 78, 117, 109, 83, 116, 114, 105, 110, 103, 101, 110, 99, 121, 76, 101, 118, 101, 108, 115};
.global .align 1 .b8 $str$4[42] = {48, 32, 60, 61, 32, 97, 99, 116, 105, 111, 110, 115, 91, 107, 69, 110, 118, 73, 100, 93, 32, 60, 61, 32, 107, 78, 117, 109, 83, 117, 98, 115, 105, 100, 121, 76, 101, 118, 101, 108, 115};
.global .align 1 .b8 $str$5[35] = {107, 84, 105, 109, 101, 87, 104, 101, 110, 86, 97, 99, 99, 105, 110, 101, 68, 101, 108, 105, 118, 101, 114, 121, 66, 101, 103, 105, 110, 115, 32, 62, 32, 48};

.visible .entry CudaControlUSStateOpenCloseStatusStep(
	.param .u64 .ptr .align 1 CudaControlUSStateOpenCloseStatusStep_param_0,
	.param .u32 CudaControlUSStateOpenCloseStatusStep_param_1,
	.param .u64 .ptr .align 1 CudaControlUSStateOpenCloseStatusStep_param_2,
	.param .u64 .ptr .align 1 CudaControlUSStateOpenCloseStatusStep_param_3,
	.param .u64 .ptr .align 1 CudaControlUSStateOpenCloseStatusStep_param_4,
	.param .u32 CudaControlUSStateOpenCloseStatusStep_param_5,
	.param .u64 .ptr .align 1 CudaControlUSStateOpenCloseStatusStep_param_6,
	.param .u64 .ptr .align 1 CudaControlUSStateOpenCloseStatusStep_param_7,
	.param .u64 .ptr .align 1 CudaControlUSStateOpenCloseStatusStep_param_8,
	.param .u64 .ptr .align 1 CudaControlUSStateOpenCloseStatusStep_param_9,
	.param .u64 .ptr .align 1 CudaControlUSStateOpenCloseStatusStep_param_10,
	.param .u32 CudaControlUSStateOpenCloseStatusStep_param_11,
	.param .u32 CudaControlUSStateOpenCloseStatusStep_param_12
)
{
	.reg .pred 	%p<41>;
	.reg .b32 	%r<172>;
	.reg .b32 	%f<24>;
	.reg .b64 	%rd<109>;

	ld.param.u64 	%rd48, [CudaControlUSStateOpenCloseStatusStep_param_0];
	ld.param.u32 	%r88, [CudaControlUSStateOpenCloseStatusStep_param_1];
	ld.param.u64 	%rd49, [CudaControlUSStateOpenCloseStatusStep_param_3];
	ld.param.u64 	%rd50, [CudaControlUSStateOpenCloseStatusStep_param_4];
	ld.param.u32 	%r89, [CudaControlUSStateOpenCloseStatusStep_param_5];
	ld.param.u64 	%rd47, [CudaControlUSStateOpenCloseStatusStep_param_6];
	ld.param.u64 	%rd51, [CudaControlUSStateOpenCloseStatusStep_param_7];
	ld.param.u64 	%rd52, [CudaControlUSStateOpenCloseStatusStep_param_8];
	ld.param.u64 	%rd53, [CudaControlUSStateOpenCloseStatusStep_param_9];
	ld.param.u64 	%rd54, [CudaControlUSStateOpenCloseStatusStep_param_10];
	ld.param.u32 	%r90, [CudaControlUSStateOpenCloseStatusStep_param_11];
	ld.param.u32 	%r91, [CudaControlUSStateOpenCloseStatusStep_param_12];
	cvta.to.global.u64 	%rd1, %rd53;
	cvta.to.global.u64 	%rd2, %rd50;
	cvta.to.global.u64 	%rd3, %rd52;
	cvta.to.global.u64 	%rd4, %rd49;
	cvta.to.global.u64 	%rd5, %rd51;
	cvta.to.global.u64 	%rd6, %rd48;
	cvta.to.global.u64 	%rd55, %rd54;
	mov.u32 	%r1, %ctaid.x;
	mov.u32 	%r2, %tid.x;
	setp.ne.s32 	%p1, %r2, 0;
	mul.wide.u32 	%rd56, %r1, 4;
	add.s64 	%rd7, %rd55, %rd56;
	@%p1 bra 	$L__BB0_2;
	ld.global.u32 	%r92, [%rd7];
	add.s32 	%r93, %r92, 1;
	st.global.u32 	[%rd7], %r93;
$L__BB0_2:
	bar.sync 	0;
	ld.global.u32 	%r94, [%rd7];
	setp.gt.s32 	%p2, %r94, 0;
	setp.le.s32 	%p3, %r94, %r91;
	and.pred  	%p4, %p2, %p3;
	@%p4 bra 	$L__BB0_4;
	mov.u64 	%rd57, $str;
	cvta.global.u64 	%rd58, %rd57;
	mov.u64 	%rd59, $str$1;
	cvta.global.u64 	%rd60, %rd59;
	mov.u64 	%rd61, __unnamed_1;
	cvta.global.u64 	%rd62, %rd61;
	{ // callseq 0, 0
	.param .b64 param0;
	st.param.b64 	[param0], %rd58;
	.param .b64 param1;
	st.param.b64 	[param1], %rd60;
	.param .b32 param2;
	st.param.b32 	[param2], 36;
	.param .b64 param3;
	st.param.b64 	[param3], %rd62;
	.param .b64 param4;
	st.param.b64 	[param4], 1;
	call.uni 
	__assertfail, 
	(
	param0, 
	param1, 
	param2, 
	param3, 
	param4
	);
	} // callseq 0
$L__BB0_4:
	setp.lt.s32 	%p5, %r2, %r90;
	@%p5 bra 	$L__BB0_6;
	mov.u64 	%rd63, $str$2;
	cvta.global.u64 	%rd64, %rd63;
	mov.u64 	%rd65, $str$1;
	cvta.global.u64 	%rd66, %rd65;
	mov.u64 	%rd67, __unnamed_1;
	cvta.global.u64 	%rd68, %rd67;
	{ // callseq 1, 0
	.param .b64 param0;
	st.param.b64 	[param0], %rd64;
	.param .b64 param1;
	st.param.b64 	[param1], %rd66;
	.param .b32 param2;
	st.param.b32 	[param2], 38;
	.param .b64 param3;
	st.param.b64 	[param3], %rd68;
	.param .b64 param4;
	st.param.b64 	[param4], 1;
	call.uni 
	__assertfail, 
	(
	param0, 
	param1, 
	param2, 
	param3, 
	param4
	);
	} // callseq 1
$L__BB0_6:
	add.s32 	%r3, %r90, -1;
	setp.ge.s32 	%p6, %r2, %r3;
	@%p6 bra 	$L__BB0_72;
	mul.lo.s32 	%r4, %r3, %r1;
	ld.global.u32 	%r95, [%rd7];
	mul.lo.s32 	%r5, %r95, %r3;
	add.s32 	%r7, %r4, %r2;
	mad.lo.s32 	%r6, %r4, %r91, %r7;
	cvta.to.global.u64 	%rd69, %rd47;
	mul.wide.u32 	%rd70, %r7, 4;
	add.s64 	%rd8, %rd69, %rd70;
	ld.global.u32 	%r147, [%rd8];
	setp.ne.s32 	%p7, %r147, 0;
	@%p7 bra 	$L__BB0_9;
	sub.s32 	%r96, %r5, %r3;
	add.s32 	%r97, %r6, %r96;
	mul.wide.s32 	%rd71, %r97, 4;
	add.s64 	%rd72, %rd6, %rd71;
	ld.global.u32 	%r147, [%rd72];
$L__BB0_9:
	ld.param.u64 	%rd102, [CudaControlUSStateOpenCloseStatusStep_param_2];
	add.s32 	%r98, %r6, %r5;
	mul.wide.s32 	%rd73, %r98, 4;
	add.s64 	%rd9, %rd6, %rd73;
	st.global.u32 	[%rd9], %r147;
	ld.global.u32 	%r11, [%rd7];
	cvta.to.global.u64 	%rd74, %rd102;
	mul.wide.u32 	%rd75, %r7, 4;
	add.s64 	%rd10, %rd74, %rd75;
	ld.global.u32 	%r148, [%rd10];
	add.s32 	%r99, %r148, 1;
	setp.ne.s32 	%p8, %r11, %r99;
	@%p8 bra 	$L__BB0_15;
	ld.global.u32 	%r13, [%rd8];
	setp.eq.s32 	%p9, %r13, 0;
	@%p9 bra 	$L__BB0_14;
	not.b32 	%r100, %r13;
	shr.u32 	%r101, %r100, 31;
	setp.ge.s32 	%p10, %r89, %r101;
	@%p10 bra 	$L__BB0_13;
	mov.u64 	%rd76, $str$3;
	cvta.global.u64 	%rd77, %rd76;
	mov.u64 	%rd78, $str$1;
	cvta.global.u64 	%rd79, %rd78;
	mov.u64 	%rd80, __unnamed_1;
	cvta.global.u64 	%rd81, %rd80;
	{ // callseq 2, 0
	.param .b64 param0;
	st.param.b64 	[param0], %rd77;
	.param .b64 param1;
	st.param.b64 	[param1], %rd79;
	.param .b32 param2;
	st.param.b32 	[param2], 67;
	.param .b64 param3;
	st.param.b64 	[param3], %rd81;
	.param .b64 param4;
	st.param.b64 	[param4], 1;
	call.uni 
	__assertfail, 
	(
	param0, 
	param1, 
	param2, 
	param3, 
	param4
	);
	} // callseq 2
	ld.global.u32 	%r148, [%rd10];
$L__BB0_13:
	add.s32 	%r102, %r148, %r88;
	st.global.u32 	[%rd10], %r102;
	bra.uni 	$L__BB0_15;
$L__BB0_14:
	st.global.u32 	[%rd10], %r11;
$L__BB0_15:
	ld.global.u32 	%r103, [%rd9];
	cvt.rn.f32.s32 	%f1, %r103;
	cvt.rn.f32.s32 	%f2, %r89;
	div.rn.f32 	%f3, %f1, %f2;
	mul.wide.u32 	%rd82, %r7, 4;
	add.s64 	%rd83, %rd5, %rd82;
	st.global.f32 	[%rd83], %f3;
	setp.lt.s32 	%p11, %r89, 0;
	@%p11 bra 	$L__BB0_72;
	add.s32 	%r16, %r89, 1;
	mad.lo.s32 	%r17, %r1, %r89, %r1;
	and.b32  	%r18, %r16, 7;
	setp.lt.u32 	%p12, %r89, 7;
	mov.b32 	%r164, 0;
	@%p12 bra 	$L__BB0_43;
	and.b32  	%r164, %r16, -8;
	neg.s32 	%r150, %r164;
	mad.lo.s32 	%r149, %r4, %r16, %r2;
	shl.b32 	%r105, %r90, 3;
	add.s32 	%r22, %r105, -8;
	add.s64 	%rd104, %rd2, 16;
	add.s64 	%rd103, %rd4, 16;
$L__BB0_18:
	.pragma "nounroll";
	ld.global.u32 	%r106, [%rd7];
	ld.global.u32 	%r107, [%rd10];
	setp.ge.s32 	%p13, %r106, %r107;
	@%p13 bra 	$L__BB0_20;
	ld.global.u32 	%r151, [%rd104+-16];
	bra.uni 	$L__BB0_21;
$L__BB0_20:
	ld.global.u32 	%r151, [%rd103+-16];
$L__BB0_21:
	cvt.rn.f32.s32 	%f4, %r151;
	mul.wide.s32 	%rd84, %r149, 4;
	add.s64 	%rd15, %rd3, %rd84;
	st.global.f32 	[%rd15], %f4;
	ld.global.u32 	%r108, [%rd7];
	ld.global.u32 	%r109, [%rd10];
	setp.lt.s32 	%p14, %r108, %r109;
	@%p14 bra 	$L__BB0_23;
	ld.global.u32 	%r152, [%rd103+-12];
	bra.uni 	$L__BB0_24;
$L__BB0_23:
	ld.global.u32 	%r152, [%rd104+-12];
$L__BB0_24:
	cvt.rn.f32.s32 	%f5, %r152;
	mul.wide.s32 	%rd16, %r3, 4;
	add.s64 	%rd17, %rd15, %rd16;
	st.global.f32 	[%rd17], %f5;
	ld.global.u32 	%r110, [%rd7];
	ld.global.u32 	%r111, [%rd10];
	setp.lt.s32 	%p15, %r110, %r111;
	@%p15 bra 	$L__BB0_26;
	ld.global.u32 	%r153, [%rd103+-8];
	bra.uni 	$L__BB0_27;
$L__BB0_26:
	ld.global.u32 	%r153, [%rd104+-8];
$L__BB0_27:
	cvt.rn.f32.s32 	%f6, %r153;
	add.s64 	%rd18, %rd17, %rd16;
	st.global.f32 	[%rd18], %f6;
	ld.global.u32 	%r112, [%rd7];
	ld.global.u32 	%r113, [%rd10];
	setp.lt.s32 	%p16, %r112, %r113;
	@%p16 bra 	$L__BB0_29;
	ld.global.u32 	%r154, [%rd103+-4];
	bra.uni 	$L__BB0_30;
$L__BB0_29:
	ld.global.u32 	%r154, [%rd104+-4];
$L__BB0_30:
	cvt.rn.f32.s32 	%f7, %r154;
	add.s64 	%rd19, %rd18, %rd16;
	st.global.f32 	[%rd19], %f7;
	ld.global.u32 	%r114, [%rd7];
	ld.global.u32 	%r115, [%rd10];
	setp.lt.s32 	%p17, %r114, %r115;
	@%p17 bra 	$L__BB0_32;
	ld.global.u32 	%r155, [%rd103];
	bra.uni 	$L__BB0_33;
$L__BB0_32:
	ld.global.u32 	%r155, [%rd104];
$L__BB0_33:
	cvt.rn.f32.s32 	%f8, %r155;
	add.s64 	%rd20, %rd19, %rd16;
	st.global.f32 	[%rd20], %f8;
	ld.global.u32 	%r116, [%rd7];
	ld.global.u32 	%r117, [%rd10];
	setp.lt.s32 	%p18, %r116, %r117;
	@%p18 bra 	$L__BB0_35;
	ld.global.u32 	%r156, [%rd103+4];
	bra.uni 	$L__BB0_36;
$L__BB0_35:
	ld.global.u32 	%r156, [%rd104+4];
$L__BB0_36:
	cvt.rn.f32.s32 	%f9, %r156;
	add.s64 	%rd21, %rd20, %rd16;
	st.global.f32 	[%rd21], %f9;
	ld.global.u32 	%r118, [%rd7];
	ld.global.u32 	%r119, [%rd10];
	setp.lt.s32 	%p19, %r118, %r119;
	@%p19 bra 	$L__BB0_38;
	ld.global.u32 	%r157, [%rd103+8];
	bra.uni 	$L__BB0_39;
$L__BB0_38:
	ld.global.u32 	%r157, [%rd104+8];
$L__BB0_39:
	cvt.rn.f32.s32 	%f10, %r157;
	add.s64 	%rd22, %rd21, %rd16;
	st.global.f32 	[%rd22], %f10;
	ld.global.u32 	%r120, [%rd7];
	ld.global.u32 	%r121, [%rd10];
	setp.lt.s32 	%p20, %r120, %r121;
	@%p20 bra 	$L__BB0_41;
	ld.global.u32 	%r158, [%rd103+12];
	bra.uni 	$L__BB0_42;
$L__BB0_41:
	ld.global.u32 	%r158, [%rd104+12];
$L__BB0_42:
	cvt.rn.f32.s32 	%f11, %r158;
	add.s64 	%rd85, %rd22, %rd16;
	st.global.f32 	[%rd85], %f11;
	add.s32 	%r150, %r150, 8;
	add.s32 	%r149, %r149, %r22;
	add.s64 	%rd104, %rd104, 32;
	add.s64 	%rd103, %rd103, 32;
	setp.ne.s32 	%p21, %r150, 0;
	@%p21 bra 	$L__BB0_18;
$L__BB0_43:
	setp.eq.s32 	%p22, %r18, 0;
	@%p22 bra 	$L__BB0_72;
	setp.lt.u32 	%p23, %r18, 4;
	@%p23 bra 	$L__BB0_58;
	ld.global.u32 	%r122, [%rd7];
	ld.global.u32 	%r123, [%rd10];
	setp.lt.s32 	%p24, %r122, %r123;
	mul.wide.u32 	%rd86, %r164, 4;
	add.s64 	%rd25, %rd2, %rd86;
	add.s64 	%rd26, %rd4, %rd86;
	@%p24 bra 	$L__BB0_47;
	ld.global.u32 	%r160, [%rd26];
	bra.uni 	$L__BB0_48;
$L__BB0_47:
	ld.global.u32 	%r160, [%rd25];
$L__BB0_48:
	cvt.rn.f32.s32 	%f12, %r160;
	add.s32 	%r124, %r164, %r17;
	mad.lo.s32 	%r125, %r124, %r3, %r2;
	mul.wide.s32 	%rd87, %r125, 4;
	add.s64 	%rd27, %rd3, %rd87;
	st.global.f32 	[%rd27], %f12;
	ld.global.u32 	%r126, [%rd7];
	ld.global.u32 	%r127, [%rd10];
	setp.lt.s32 	%p25, %r126, %r127;
	@%p25 bra 	$L__BB0_50;
	ld.global.u32 	%r161, [%rd26+4];
	bra.uni 	$L__BB0_51;
$L__BB0_50:
	ld.global.u32 	%r161, [%rd25+4];
$L__BB0_51:
	cvt.rn.f32.s32 	%f13, %r161;
	mul.wide.s32 	%rd28, %r3, 4;
	add.s64 	%rd29, %rd27, %rd28;
	st.global.f32 	[%rd29], %f13;
	ld.global.u32 	%r128, [%rd7];
	ld.global.u32 	%r129, [%rd10];
	setp.lt.s32 	%p26, %r128, %r129;
	@%p26 bra 	$L__BB0_53;
	ld.global.u32 	%r162, [%rd26+8];
	bra.uni 	$L__BB0_54;
$L__BB0_53:
	ld.global.u32 	%r162, [%rd25+8];
$L__BB0_54:
	cvt.rn.f32.s32 	%f14, %r162;
	add.s64 	%rd30, %rd29, %rd28;
	st.global.f32 	[%rd30], %f14;
	ld.global.u32 	%r130, [%rd7];
	ld.global.u32 	%r131, [%rd10];
	setp.lt.s32 	%p27, %r130, %r131;
	@%p27 bra 	$L__BB0_56;
	ld.global.u32 	%r163, [%rd26+12];
	bra.uni 	$L__BB0_57;
$L__BB0_56:
	ld.global.u32 	%r163, [%rd25+12];
$L__BB0_57:
	cvt.rn.f32.s32 	%f15, %r163;
	add.s64 	%rd88, %rd30, %rd28;
	st.global.f32 	[%rd88], %f15;
	add.s32 	%r164, %r164, 4;
$L__BB0_58:
	and.b32  	%r132, %r16, 3;
	setp.eq.s32 	%p28, %r132, 0;
	@%p28 bra 	$L__BB0_72;
	setp.eq.s32 	%p29, %r132, 1;
	@%p29 bra 	$L__BB0_67;
	ld.global.u32 	%r133, [%rd7];
	ld.global.u32 	%r134, [%rd10];
	setp.lt.s32 	%p30, %r133, %r134;
	mul.wide.u32 	%rd89, %r164, 4;
	add.s64 	%rd31, %rd2, %rd89;
	add.s64 	%rd32, %rd4, %rd89;
	@%p30 bra 	$L__BB0_62;
	ld.global.u32 	%r165, [%rd32];
	bra.uni 	$L__BB0_63;
$L__BB0_62:
	ld.global.u32 	%r165, [%rd31];
$L__BB0_63:
	cvt.rn.f32.s32 	%f16, %r165;
	add.s32 	%r135, %r164, %r17;
	mad.lo.s32 	%r136, %r135, %r3, %r2;
	mul.wide.s32 	%rd90, %r136, 4;
	add.s64 	%rd33, %rd3, %rd90;
	st.global.f32 	[%rd33], %f16;
	ld.global.u32 	%r137, [%rd7];
	ld.global.u32 	%r138, [%rd10];
	setp.lt.s32 	%p31, %r137, %r138;
	@%p31 bra 	$L__BB0_65;
	ld.global.u32 	%r166, [%rd32+4];
	bra.uni 	$L__BB0_66;
$L__BB0_65:
	ld.global.u32 	%r166, [%rd31+4];
$L__BB0_66:
	cvt.rn.f32.s32 	%f17, %r166;
	mul.wide.s32 	%rd91, %r3, 4;
	add.s64 	%rd92, %rd33, %rd91;
	st.global.f32 	[%rd92], %f17;
	add.s32 	%r164, %r164, 2;
$L__BB0_67:
	and.b32  	%r139, %r89, 1;
	setp.eq.b32 	%p32, %r139, 1;
	@%p32 bra 	$L__BB0_72;
	add.s32 	%r140, %r164, %r17;
	mul.lo.s32 	%r74, %r140, %r3;
	ld.global.u32 	%r141, [%rd7];
	ld.global.u32 	%r142, [%rd10];
	setp.lt.s32 	%p33, %r141, %r142;
	@%p33 bra 	$L__BB0_70;
	mul.wide.u32 	%rd93, %r164, 4;
	add.s64 	%rd94, %rd4, %rd93;
	ld.global.u32 	%r168, [%rd94];
	bra.uni 	$L__BB0_71;
$L__BB0_70:
	mul.wide.u32 	%rd95, %r164, 4;
	add.s64 	%rd96, %rd2, %rd95;
	ld.global.u32 	%r168, [%rd96];
$L__BB0_71:
	cvt.rn.f32.s32 	%f18, %r168;
	add.s32 	%r143, %r74, %r2;
	mul.wide.s32 	%rd97, %r143, 4;
	add.s64 	%rd98, %rd3, %rd97;
	st.global.f32 	[%rd98], %f18;
$L__BB0_72:
	setp.eq.s32 	%p34, %r2, 0;
	bar.sync 	0;
	setp.ne.s32 	%p35, %r2, %r3;
	or.pred  	%p36, %p35, %p34;
	@%p36 bra 	$L__BB0_79;
	mul.lo.s32 	%r78, %r1, %r2;
	add.s32 	%r145, %r2, -1;
	and.b32  	%r79, %r2, 3;
	setp.lt.u32 	%p37, %r145, 3;
	mov.b32 	%r170, 0;
	@%p37 bra 	$L__BB0_76;
	and.b32  	%r170, %r2, 1020;
	neg.s32 	%r169, %r170;
	mul.wide.u32 	%rd99, %r78, 4;
	add.s64 	%rd100, %rd99, 8;
	add.s64 	%rd106, %rd1, %rd100;
	add.s64 	%rd105, %rd5, %rd100;
$L__BB0_75:
	ld.global.f32 	%f19, [%rd105+-8];
	st.global.f32 	[%rd106+-8], %f19;
	ld.global.f32 	%f20, [%rd105+-4];
	st.global.f32 	[%rd106+-4], %f20;
	ld.global.f32 	%f21, [%rd105];
	st.global.f32 	[%rd106], %f21;
	ld.global.f32 	%f22, [%rd105+4];
	st.global.f32 	[%rd106+4], %f22;
	add.s32 	%r169, %r169, 4;
	add.s64 	%rd106, %rd106, 16;
	add.s64 	%rd105, %rd105, 16;
	setp.ne.s32 	%p38, %r169, 0;
	@%p38 bra 	$L__BB0_75;
$L__BB0_76:
	setp.eq.s32 	%p39, %r79, 0;
	@%p39 bra 	$L__BB0_79;
	add.s32 	%r146, %r170, %r78;
	mul.wide.u32 	%rd101, %r146, 4;
	add.s64 	%rd108, %rd1, %rd101;
	add.s64 	%rd107, %rd5, %rd101;
	neg.s32 	%r171, %r79;
$L__BB0_78:
	.pragma "nounroll";
	ld.global.f32 	%f23, [%rd107];
	st.global.f32 	[%rd108], %f23;
	add.s64 	%rd108, %rd108, 4;
	add.s64 	%rd107, %rd107, 4;
	add.s32 	%r171, %r171, 1;
	setp.ne.s32 	%p40, %r171, 0;
	@%p40 bra 	$L__BB0_78;
$L__BB0_79:
	ret;

}
	// .globl	CudaFederalGovernmentSubsidyStep
.visible .entry CudaFederalGovernmentSubsidyStep(
	.param .u64 .ptr .align 1 CudaFederalGovernmentSubsidyStep_param_0,
	.param .u64 .ptr .align 1 CudaFederalGovernmentSubsidyStep_param_1,
	.param .u32 CudaFederalGovernmentSubsidyStep_param_2,
	.param .u32 CudaFederalGovernmentSubsidyStep_param_3,
	.param .u64 .ptr .align 1 CudaFederalGovernmentSubsidyStep_param_4,
	.param .u64 .ptr .align 1 CudaFederalGovernmentSubsidyStep_param_5,
	.param .u64 .ptr .align 1 CudaFederalGovernmentSubsidyStep_param_6,
	.param .u64 .ptr .align 1 CudaFederalGovernmentSubsidyStep_param_7,
	.param .u64 .ptr .align 1 CudaFederalGovernmentSubsidyStep_param_8,
	.param .u64 .ptr .align 1 CudaFederalGovernmentSubsidyStep_param_9,
	.param .u64 .ptr .align 1 CudaFederalGovernmentSubsidyStep_param_10,
	.param .u64 .ptr .align 1 CudaFederalGovernmentSubsidyStep_param_11,
	.param .u64 .ptr .align 1 CudaFederalGovernmentSubsidyStep_param_12,
	.param .u64 .ptr .align 1 CudaFederalGovernmentSubsidyStep_param_13,
	.param .u32 CudaFederalGovernmentSubsidyStep_param_14,
	.param .u32 CudaFederalGovernmentSubsidyStep_param_15
)
{
	.reg .pred 	%p<32>;
	.reg .b32 	%r<145>;
	.reg .b32 	%f<30>;
	.reg .b64 	%rd<109>;

	ld.param.u64 	%rd30, [CudaFederalGovernmentSubsidyStep_param_0];
	ld.param.u32 	%r71, [CudaFederalGovernmentSubsidyStep_param_2];
	ld.param.u32 	%r72, [CudaFederalGovernmentSubsidyStep_param_3];
	ld.param.u64 	%rd31, [CudaFederalGovernmentSubsidyStep_param_5];
	ld.param.u64 	%rd32, [CudaFederalGovernmentSubsidyStep_param_6];
	ld.param.u64 	%rd27, [CudaFederalGovernmentSubsidyStep_param_7];
	ld.param.u64 	%rd33, [CudaFederalGovernmentSubsidyStep_param_8];
	ld.param.u64 	%rd34, [CudaFederalGovernmentSubsidyStep_param_9];
	ld.param.u64 	%rd35, [CudaFederalGovernmentSubsidyStep_param_12];
	ld.param.u64 	%rd36, [CudaFederalGovernmentSubsidyStep_param_13];
	ld.param.u32 	%r73, [CudaFederalGovernmentSubsidyStep_param_14];
	ld.param.u32 	%r74, [CudaFederalGovernmentSubsidyStep_param_15];
	cvta.to.global.u64 	%rd1, %rd30;
	cvta.to.global.u64 	%rd2, %rd34;
	cvta.to.global.u64 	%rd3, %rd33;
	cvta.to.global.u64 	%rd4, %rd31;
	cvta.to.global.u64 	%rd5, %rd35;
	cvta.to.global.u64 	%rd6, %rd32;
	cvta.to.global.u64 	%rd37, %rd36;
	mov.u32 	%r1, %ctaid.x;
	mov.u32 	%r2, %tid.x;
	mul.wide.u32 	%rd38, %r1, 4;
	add.s64 	%rd7, %rd37, %rd38;
	ld.global.u32 	%r75, [%rd7];
	setp.gt.s32 	%p1, %r75, 0;
	setp.le.s32 	%p2, %r75, %r74;
	and.pred  	%p3, %p1, %p2;
	@%p3 bra 	$L__BB1_2;
	mov.u64 	%rd39, $str;
	cvta.global.u64 	%rd40, %rd39;
	mov.u64 	%rd41, $str$1;
	cvta.global.u64 	%rd42, %rd41;
	mov.u64 	%rd43, __unnamed_2;
	cvta.global.u64 	%rd44, %rd43;
	{ // callseq 3, 0
	.param .b64 param0;
	st.param.b64 	[param0], %rd40;
	.param .b64 param1;
	st.param.b64 	[param1], %rd42;
	.param .b32 param2;
	st.param.b32 	[param2], 136;
	.param .b64 param3;
	st.param.b64 	[param3], %rd44;
	.param .b64 param4;
	st.param.b64 	[param4], 1;
	call.uni 
	__assertfail, 
	(
	param0, 
	param1, 
	param2, 
	param3, 
	param4
	);
	} // callseq 3
$L__BB1_2:
	setp.lt.s32 	%p4, %r2, %r73;
	@%p4 bra 	$L__BB1_4;
	mov.u64 	%rd45, $str$2;
	cvta.global.u64 	%rd46, %rd45;
	mov.u64 	%rd47, $str$1;
	cvta.global.u64 	%rd48, %rd47;
	mov.u64 	%rd49, __unnamed_2;
	cvta.global.u64 	%rd50, %rd49;
	{ // callseq 4, 0
	.param .b64 param0;
	st.param.b64 	[param0], %rd46;
	.param .b64 param1;
	st.param.b64 	[param1], %rd48;
	.param .b32 param2;
	st.param.b32 	[param2], 138;
	.param .b64 param3;
	st.param.b64 	[param3], %rd50;
	.param .b64 param4;
	st.param.b64 	[param4], 1;
	call.uni 
	__assertfail, 
	(
	param0, 
	param1, 
	param2, 
	param3, 
	param4
	);
	} // callseq 4
$L__BB1_4:
	ld.global.u32 	%r3, [%rd7];
	add.s32 	%r4, %r73, -1;
	setp.ge.s32 	%p5, %r2, %r4;
	@%p5 bra 	$L__BB1_10;
	mul.lo.s32 	%r5, %r4, %r1;
	mad.lo.s32 	%r113, %r5, %r74, %r5;
	mul.lo.s32 	%r114, %r3, %r4;
	add.s32 	%r115, %r113, %r2;
	add.s32 	%r6, %r115, %r114;
	add.s32 	%r116, %r3, -1;
	sub.s32 	%r117, %r114, %r4;
	add.s32 	%r7, %r115, %r117;
	rem.s32 	%r118, %r116, %r71;
	setp.ne.s32 	%p30, %r118, 0;
	@%p30 bra 	$L__BB1_8;
	cvta.to.global.u64 	%rd84, %rd27;
	add.s64 	%rd8, %rd84, %rd38;
	ld.global.u32 	%r124, [%rd8];
	not.b32 	%r119, %r124;
	shr.u32 	%r120, %r119, 31;
	setp.ge.s32 	%p31, %r72, %r120;
	@%p31 bra 	$L__BB1_9;
	mov.u64 	%rd86, $str$4;
	cvta.global.u64 	%rd87, %rd86;
	mov.u64 	%rd88, $str$1;
	cvta.global.u64 	%rd89, %rd88;
	mov.u64 	%rd90, __unnamed_2;
	cvta.global.u64 	%rd91, %rd90;
	{ // callseq 5, 0
	.param .b64 param0;
	st.param.b64 	[param0], %rd87;
	.param .b64 param1;
	st.param.b64 	[param1], %rd89;
	.param .b32 param2;
	st.param.b32 	[param2], 160;
	.param .b64 param3;
	st.param.b64 	[param3], %rd91;
	.param .b64 param4;
	st.param.b64 	[param4], 1;
	call.uni 
	__assertfail, 
	(
	param0, 
	param1, 
	param2, 
	param3, 
	param4
	);
	} // callseq 5
	ld.global.u32 	%r124, [%rd8];
	bra.uni 	$L__BB1_9;
$L__BB1_8:
	mul.wide.s32 	%rd82, %r7, 4;
	add.s64 	%rd83, %rd1, %rd82;
	ld.global.u32 	%r124, [%rd83];
$L__BB1_9:
	ld.param.u64 	%rd103, [CudaFederalGovernmentSubsidyStep_param_4];
	ld.param.u64 	%rd102, [CudaFederalGovernmentSubsidyStep_param_1];
	mul.wide.s32 	%rd92, %r6, 4;
	add.s64 	%rd93, %rd1, %rd92;
	st.global.u32 	[%rd93], %r124;
	cvt.rn.f32.s32 	%f18, %r124;
	cvta.to.global.u64 	%rd94, %rd103;
	mul.wide.u32 	%rd95, %r2, 4;
	add.s64 	%rd96, %rd94, %rd95;
	ld.global.f32 	%f19, [%rd96];
	mul.f32 	%f20, %f19, %f18;
	cvt.rn.f32.s32 	%f21, %r72;
	div.rn.f32 	%f22, %f20, %f21;
	cvta.to.global.u64 	%rd97, %rd102;
	add.s64 	%rd98, %rd97, %rd92;
	st.global.f32 	[%rd98], %f22;
	rem.s32 	%r121, %r3, %r71;
	cvt.rn.f32.s32 	%f23, %r121;
	cvt.rn.f32.s32 	%f24, %r71;
	div.rn.f32 	%f25, %f23, %f24;
	mov.f32 	%f26, 0f3F800000;
	sub.f32 	%f27, %f26, %f25;
	add.s32 	%r122, %r5, %r2;
	mul.wide.u32 	%rd99, %r122, 4;
	add.s64 	%rd100, %rd3, %rd99;
	st.global.f32 	[%rd100], %f27;
	ld.global.u32 	%r123, [%rd93];
	cvt.rn.f32.s32 	%f28, %r123;
	div.rn.f32 	%f29, %f28, %f21;
	add.s64 	%rd101, %rd2, %rd99;
	st.global.f32 	[%rd101], %f29;
	bra.uni 	$L__BB1_69;
$L__BB1_10:
	setp.ne.s32 	%p6, %r2, %r4;
	@%p6 bra 	$L__BB1_69;
	setp.lt.s32 	%p7, %r72, 0;
	@%p7 bra 	$L__BB1_68;
	add.s32 	%r12, %r72, 1;
	mad.lo.s32 	%r13, %r1, %r72, %r1;
	and.b32  	%r14, %r12, 7;
	setp.lt.u32 	%p8, %r72, 7;
	mov.b32 	%r140, 0;
	@%p8 bra 	$L__BB1_39;
	and.b32  	%r140, %r12, -8;
	neg.s32 	%r126, %r140;
	add.s64 	%rd108, %rd4, 16;
	add.s64 	%rd107, %rd6, 16;
	mul.wide.u32 	%rd51, %r13, 4;
	add.s64 	%rd52, %rd51, %rd5;
	add.s64 	%rd106, %rd52, 16;
	mov.u32 	%r125, %r13;
$L__BB1_14:
	.pragma "nounroll";
	ld.global.u32 	%r77, [%rd7];
	rem.s32 	%r78, %r77, %r71;
	setp.ne.s32 	%p9, %r78, 0;
	@%p9 bra 	$L__BB1_16;
	ld.global.u32 	%r127, [%rd108+-16];
	bra.uni 	$L__BB1_17;
$L__BB1_16:
	ld.global.u32 	%r127, [%rd107+-16];
$L__BB1_17:
	cvt.rn.f32.s32 	%f1, %r127;
	mul.wide.u32 	%rd53, %r125, 4;
	add.s64 	%rd54, %rd5, %rd53;
	st.global.f32 	[%rd54], %f1;
	ld.global.u32 	%r79, [%rd7];
	rem.s32 	%r80, %r79, %r71;
	setp.eq.s32 	%p10, %r80, 0;
	@%p10 bra 	$L__BB1_19;
	ld.global.u32 	%r128, [%rd107+-12];
	bra.uni 	$L__BB1_20;
$L__BB1_19:
	ld.global.u32 	%r128, [%rd108+-12];
$L__BB1_20:
	cvt.rn.f32.s32 	%f2, %r128;
	st.global.f32 	[%rd106+-12], %f2;
	ld.global.u32 	%r81, [%rd7];
	rem.s32 	%r82, %r81, %r71;
	setp.eq.s32 	%p11, %r82, 0;
	@%p11 bra 	$L__BB1_22;
	ld.global.u32 	%r129, [%rd107+-8];
	bra.uni 	$L__BB1_23;
$L__BB1_22:
	ld.global.u32 	%r129, [%rd108+-8];
$L__BB1_23:
	cvt.rn.f32.s32 	%f3, %r129;
	st.global.f32 	[%rd106+-8], %f3;
	ld.global.u32 	%r83, [%rd7];
	rem.s32 	%r84, %r83, %r71;
	setp.eq.s32 	%p12, %r84, 0;
	@%p12 bra 	$L__BB1_25;
	ld.global.u32 	%r130, [%rd107+-4];
	bra.uni 	$L__BB1_26;
$L__BB1_25:
	ld.global.u32 	%r130, [%rd108+-4];
$L__BB1_26:
	cvt.rn.f32.s32 	%f4, %r130;
	st.global.f32 	[%rd106+-4], %f4;
	ld.global.u32 	%r85, [%rd7];
	rem.s32 	%r86, %r85, %r71;
	setp.eq.s32 	%p13, %r86, 0;
	@%p13 bra 	$L__BB1_28;
	ld.global.u32 	%r131, [%rd107];
	bra.uni 	$L__BB1_29;
$L__BB1_28:
	ld.global.u32 	%r131, [%rd108];
$L__BB1_29:
	cvt.rn.f32.s32 	%f5, %r131;
	st.global.f32 	[%rd106], %f5;
	ld.global.u32 	%r87, [%rd7];
	rem.s32 	%r88, %r87, %r71;
	setp.eq.s32 	%p14, %r88, 0;
	@%p14 bra 	$L__BB1_31;
	ld.global.u32 	%r132, [%rd107+4];
	bra.uni 	$L__BB1_32;
$L__BB1_31:
	ld.global.u32 	%r132, [%rd108+4];
$L__BB1_32:
	cvt.rn.f32.s32 	%f6, %r132;
	st.global.f32 	[%rd106+4], %f6;
	ld.global.u32 	%r89, [%rd7];
	rem.s32 	%r90, %r89, %r71;
	setp.eq.s32 	%p15, %r90, 0;
	@%p15 bra 	$L__BB1_34;
	ld.global.u32 	%r133, [%rd107+8];
	bra.uni 	$L__BB1_35;
$L__BB1_34:
	ld.global.u32 	%r133, [%rd108+8];
$L__BB1_35:
	cvt.rn.f32.s32 	%f7, %r133;
	st.global.f32 	[%rd106+8], %f7;
	ld.global.u32 	%r91, [%rd7];
	rem.s32 	%r92, %r91, %r71;
	setp.eq.s32 	%p16, %r92, 0;
	@%p16 bra 	$L__BB1_37;
	ld.global.u32 	%r134, [%rd107+12];
	bra.uni 	$L__BB1_38;
$L__BB1_37:
	ld.global.u32 	%r134, [%rd108+12];
$L__BB1_38:
	cvt.rn.f32.s32 	%f8, %r134;
	st.global.f32 	[%rd106+12], %f8;
	add.s32 	%r126, %r126, 8;
	add.s32 	%r125, %r125, 8;
	add.s64 	%rd108, %rd108, 32;
	add.s64 	%rd107, %rd107, 32;
	add.s64 	%rd106, %rd106, 32;
	setp.ne.s32 	%p17, %r126, 0;
	@%p17 bra 	$L__BB1_14;
$L__BB1_39:
	setp.eq.s32 	%p18, %r14, 0;
	@%p18 bra 	$L__BB1_68;
	setp.lt.u32 	%p19, %r14, 4;
	@%p19 bra 	$L__BB1_54;
	ld.global.u32 	%r93, [%rd7];
	rem.s32 	%r94, %r93, %r71;
	setp.eq.s32 	%p20, %r94, 0;
	cvt.u64.u32 	%rd18, %r140;
	mul.wide.u32 	%rd55, %r140, 4;
	add.s64 	%rd19, %rd4, %rd55;
	add.s64 	%rd20, %rd6, %rd55;
	@%p20 bra 	$L__BB1_43;
	ld.global.u32 	%r136, [%rd20];
	bra.uni 	$L__BB1_44;
$L__BB1_43:
	ld.global.u32 	%r136, [%rd19];
$L__BB1_44:
	cvt.rn.f32.s32 	%f9, %r136;
	add.s32 	%r95, %r140, %r13;
	mul.wide.u32 	%rd56, %r95, 4;
	add.s64 	%rd57, %rd5, %rd56;
	st.global.f32 	[%rd57], %f9;
	ld.global.u32 	%r96, [%rd7];
	rem.s32 	%r97, %r96, %r71;
	setp.eq.s32 	%p21, %r97, 0;
	@%p21 bra 	$L__BB1_46;
	ld.global.u32 	%r137, [%rd20+4];
	bra.uni 	$L__BB1_47;
$L__BB1_46:
	ld.global.u32 	%r137, [%rd19+4];
$L__BB1_47:
	cvt.rn.f32.s32 	%f10, %r137;
	cvt.u64.u32 	%rd58, %r13;
	add.s64 	%rd59, %rd18, %rd58;
	shl.b64 	%rd60, %rd59, 2;
	add.s64 	%rd21, %rd5, %rd60;
	st.global.f32 	[%rd21+4], %f10;
	ld.global.u32 	%r98, [%rd7];
	rem.s32 	%r99, %r98, %r71;
	setp.eq.s32 	%p22, %r99, 0;
	@%p22 bra 	$L__BB1_49;
	ld.global.u32 	%r138, [%rd20+8];
	bra.uni 	$L__BB1_50;
$L__BB1_49:
	ld.global.u32 	%r138, [%rd19+8];
$L__BB1_50:
	cvt.rn.f32.s32 	%f11, %r138;
	st.global.f32 	[%rd21+8], %f11;
	ld.global.u32 	%r100, [%rd7];
	rem.s32 	%r101, %r100, %r71;
	setp.eq.s32 	%p23, %r101, 0;
	@%p23 bra 	$L__BB1_52;
	ld.global.u32 	%r139, [%rd20+12];
	bra.uni 	$L__BB1_53;
$L__BB1_52:
	ld.global.u32 	%r139, [%rd19+12];
$L__BB1_53:
	cvt.rn.f32.s32 	%f12, %r139;
	st.global.f32 	[%rd21+12], %f12;
	add.s32 	%r140, %r140, 4;
$L__BB1_54:
	and.b32  	%r102, %r12, 3;
	setp.eq.s32 	%p24, %r102, 0;
	@%p24 bra 	$L__BB1_68;
	setp.eq.s32 	%p25, %r102, 1;
	@%p25 bra 	$L__BB1_63;
	ld.global.u32 	%r103, [%rd7];
	rem.s32 	%r104, %r103, %r71;
	setp.eq.s32 	%p26, %r104, 0;
	cvt.u64.u32 	%rd22, %r140;
	mul.wide.u32 	%rd61, %r140, 4;
	add.s64 	%rd23, %rd4, %rd61;
	add.s64 	%rd24, %rd6, %rd61;
	@%p26 bra 	$L__BB1_58;
	ld.global.u32 	%r141, [%rd24];
	bra.uni 	$L__BB1_59;
$L__BB1_58:
	ld.global.u32 	%r141, [%rd23];
$L__BB1_59:
	cvt.rn.f32.s32 	%f13, %r141;
	add.s32 	%r105, %r140, %r13;
	mul.wide.u32 	%rd62, %r105, 4;
	add.s64 	%rd63, %rd5, %rd62;
	st.global.f32 	[%rd63], %f13;
	ld.global.u32 	%r106, [%rd7];
	rem.s32 	%r107, %r106, %r71;
	setp.eq.s32 	%p27, %r107, 0;
	@%p27 bra 	$L__BB1_61;
	ld.global.u32 	%r142, [%rd24+4];
	bra.uni 	$L__BB1_62;
$L__BB1_61:
	ld.global.u32 	%r142, [%rd23+4];
$L__BB1_62:
	cvt.rn.f32.s32 	%f14, %r142;
	cvt.u64.u32 	%rd64, %r13;
	add.s64 	%rd65, %rd22, %rd64;
	shl.b64 	%rd66, %rd65, 2;
	add.s64 	%rd67, %rd5, %rd66;
	st.global.f32 	[%rd67+4], %f14;
	add.s32 	%r140, %r140, 2;
$L__BB1_63:
	and.b32  	%r108, %r72, 1;
	setp.eq.b32 	%p28, %r108, 1;
	@%p28 bra 	$L__BB1_68;
	ld.global.u32 	%r109, [%rd7];
	rem.s32 	%r110, %r109, %r71;
	setp.eq.s32 	%p29, %r110, 0;
	@%p29 bra 	$L__BB1_66;
	mul.wide.u32 	%rd68, %r140, 4;
	add.s64 	%rd69, %rd6, %rd68;
	ld.global.u32 	%r144, [%rd69];
	bra.uni 	$L__BB1_67;
$L__BB1_66:
	mul.wide.u32 	%rd70, %r140, 4;
	add.s64 	%rd71, %rd4, %rd70;
	ld.global.u32 	%r144, [%rd71];
$L__BB1_67:
	cvt.rn.f32.s32 	%f15, %r144;
	add.s32 	%r111, %r140, %r13;
	mul.wide.u32 	%rd72, %r111, 4;
	add.s64 	%rd73, %rd5, %rd72;
	st.global.f32 	[%rd73], %f15;
$L__BB1_68:
	ld.param.u64 	%rd105, [CudaFederalGovernmentSubsidyStep_param_11];
	ld.param.u64 	%rd104, [CudaFederalGovernmentSubsidyStep_param_10];
	bar.sync 	0;
	mul.lo.s32 	%r112, %r1, %r2;
	mul.wide.u32 	%rd74, %r112, 4;
	add.s64 	%rd75, %rd3, %rd74;
	ld.global.f32 	%f16, [%rd75];
	cvta.to.global.u64 	%rd76, %rd104;
	mul.wide.u32 	%rd77, %r1, 4;
	add.s64 	%rd78, %rd76, %rd77;
	st.global.f32 	[%rd78], %f16;
	add.s64 	%rd79, %rd2, %rd74;
	ld.global.f32 	%f17, [%rd79];
	cvta.to.global.u64 	%rd80, %rd105;
	add.s64 	%rd81, %rd80, %rd77;
	st.global.f32 	[%rd81], %f17;
$L__BB1_69:
	ret;

}
	// .globl	CudaVaccinationCampaignStep
.visible .entry CudaVaccinationCampaignStep(
	.param .u64 .ptr .align 1 CudaVaccinationCampaignStep_param_0,
	.param .u64 .ptr .align 1 CudaVaccinationCampaignStep_param_1,
	.param .u64 .ptr .align 1 CudaVaccinationCampaignStep_param_2,
	.param .u32 CudaVaccinationCampaignStep_param_3,
	.param .u32 CudaVaccinationCampaignStep_param_4,
	.param .u64 .ptr .align 1 CudaVaccinationCampaignStep_param_5,
	.param .u64 .ptr .align 1 CudaVaccinationCampaignStep_param_6,
	.param .u64 .ptr .align 1 CudaVaccinationCampaignStep_param_7,
	.param .u32 CudaVaccinationCampaignStep_param_8,
	.param .u32 CudaVaccinationCampaignStep_param_9
)
{
	.reg .pred 	%p<11>;
	.reg .b32 	%r<21>;
	.reg .b32 	%f<9>;
	.reg .b64 	%rd<41>;

	ld.param.u64 	%rd3, [CudaVaccinationCampaignStep_param_1];
	ld.param.u64 	%rd6, [CudaVaccinationCampaignStep_param_2];
	ld.param.u32 	%r8, [CudaVaccinationCampaignStep_param_3];
	ld.param.u32 	%r9, [CudaVaccinationCampaignStep_param_4];
	ld.param.u64 	%rd4, [CudaVaccinationCampaignStep_param_5];
	ld.param.u64 	%rd5, [CudaVaccinationCampaignStep_param_6];
	ld.param.u64 	%rd7, [CudaVaccinationCampaignStep_param_7];
	ld.param.u32 	%r10, [CudaVaccinationCampaignStep_param_8];
	ld.param.u32 	%r11, [CudaVaccinationCampaignStep_param_9];
	cvta.to.global.u64 	%rd1, %rd6;
	cvta.to.global.u64 	%rd8, %rd7;
	mov.u32 	%r1, %ctaid.x;
	mov.u32 	%r2, %tid.x;
	mul.wide.u32 	%rd9, %r1, 4;
	add.s64 	%rd2, %rd8, %rd9;
	ld.global.u32 	%r12, [%rd2];
	setp.gt.s32 	%p1, %r12, 0;
	setp.le.s32 	%p2, %r12, %r11;
	and.pred  	%p3, %p1, %p2;
	@%p3 bra 	$L__BB2_2;
	mov.u64 	%rd10, $str;
	cvta.global.u64 	%rd11, %rd10;
	mov.u64 	%rd12, $str$1;
	cvta.global.u64 	%rd13, %rd12;
	mov.u64 	%rd14, __unnamed_3;
	cvta.global.u64 	%rd15, %rd14;
	{ // callseq 6, 0
	.param .b64 param0;
	st.param.b64 	[param0], %rd11;
	.param .b64 param1;
	st.param.b64 	[param1], %rd13;
	.param .b32 param2;
	st.param.b32 	[param2], 226;
	.param .b64 param3;
	st.param.b64 	[param3], %rd15;
	.param .b64 param4;
	st.param.b64 	[param4], 1;
	call.uni 
	__assertfail, 
	(
	param0, 
	param1, 
	param2, 
	param3, 
	param4
	);
	} // callseq 6
$L__BB2_2:
	setp.gt.s32 	%p4, %r9, 0;
	@%p4 bra 	$L__BB2_4;
	mov.u64 	%rd16, $str$5;
	cvta.global.u64 	%rd17, %rd16;
	mov.u64 	%rd18, $str$1;
	cvta.global.u64 	%rd19, %rd18;
	mov.u64 	%rd20, __unnamed_3;
	cvta.global.u64 	%rd21, %rd20;
	{ // callseq 7, 0
	.param .b64 param0;
	st.param.b64 	[param0], %rd17;
	.param .b64 param1;
	st.param.b64 	[param1], %rd19;
	.param .b32 param2;
	st.param.b32 	[param2], 228;
	.param .b64 param3;
	st.param.b64 	[param3], %rd21;
	.param .b64 param4;
	st.param.b64 	[param4], 1;
	call.uni 
	__assertfail, 
	(
	param0, 
	param1, 
	param2, 
	param3, 
	param4
	);
	} // callseq 7
$L__BB2_4:
	setp.lt.s32 	%p5, %r2, %r10;
	@%p5 bra 	$L__BB2_6;
	mov.u64 	%rd22, $str$2;
	cvta.global.u64 	%rd23, %rd22;
	mov.u64 	%rd24, $str$1;
	cvta.global.u64 	%rd25, %rd24;
	mov.u64 	%rd26, __unnamed_3;
	cvta.global.u64 	%rd27, %rd26;
	{ // callseq 8, 0
	.param .b64 param0;
	st.param.b64 	[param0], %rd23;
	.param .b64 param1;
	st.param.b64 	[param1], %rd25;
	.param .b32 param2;
	st.param.b32 	[param2], 229;
	.param .b64 param3;
	st.param.b64 	[param3], %rd27;
	.param .b64 param4;
	st.param.b64 	[param4], 1;
	call.uni 
	__assertfail, 
	(
	param0, 
	param1, 
	param2, 
	param3, 
	param4
	);
	} // callseq 8
$L__BB2_6:
	rem.s32 	%r13, %r9, %r8;
	add.s32 	%r3, %r13, %r9;
	ld.global.u32 	%r4, [%rd2];
	add.s32 	%r5, %r4, 1;
	setp.ge.s32 	%p6, %r4, %r3;
	@%p6 bra 	$L__BB2_8;
	sub.s32 	%r15, %r3, %r5;
	div.s32 	%r16, %r15, %r8;
	min.s32 	%r17, %r16, 1;
	cvt.rn.f32.s32 	%f8, %r17;
	bra.uni 	$L__BB2_9;
$L__BB2_8:
	rem.s32 	%r14, %r5, %r8;
	cvt.rn.f32.s32 	%f4, %r14;
	cvt.rn.f32.s32 	%f5, %r8;
	div.rn.f32 	%f6, %f4, %f5;
	mov.f32 	%f7, 0f3F800000;
	sub.f32 	%f8, %f7, %f6;
$L__BB2_9:
	add.s32 	%r6, %r10, -1;
	setp.ge.s32 	%p7, %r2, %r6;
	@%p7 bra 	$L__BB2_15;
	mad.lo.s32 	%r7, %r6, %r1, %r2;
	setp.lt.s32 	%p9, %r4, %r9;
	@%p9 bra 	$L__BB2_13;
	rem.s32 	%r18, %r4, %r8;
	setp.ne.s32 	%p10, %r18, 0;
	@%p10 bra 	$L__BB2_13;
	cvta.to.global.u64 	%rd31, %rd3;
	mul.wide.u32 	%rd32, %r2, 4;
	add.s64 	%rd33, %rd31, %rd32;
	ld.global.u32 	%r19, [%rd33];
	mul.wide.u32 	%rd34, %r7, 4;
	add.s64 	%rd35, %rd1, %rd34;
	st.global.u32 	[%rd35], %r19;
	bra.uni 	$L__BB2_14;
$L__BB2_13:
	mul.wide.u32 	%rd36, %r7, 4;
	add.s64 	%rd37, %rd1, %rd36;
	mov.b32 	%r20, 0;
	st.global.u32 	[%rd37], %r20;
$L__BB2_14:
	cvta.to.global.u64 	%rd38, %rd4;
	mul.wide.u32 	%rd39, %r7, 4;
	add.s64 	%rd40, %rd38, %rd39;
	st.global.f32 	[%rd40], %f8;
	bra.uni 	$L__BB2_17;
$L__BB2_15:
	setp.ne.s32 	%p8, %r2, %r6;
	@%p8 bra 	$L__BB2_17;
	cvta.to.global.u64 	%rd28, %rd5;
	add.s64 	%rd30, %rd28, %rd9;
	st.global.f32 	[%rd30], %f8;
$L__BB2_17:
	ret;

}


// ===== COMPILED SASS (sm_100) =====

	.target	sm_100

	.elftype	@"ET_EXEC"


//--------------------- .note.nv.tkinfo           --------------------------
	.section	.note.nv.tkinfo,"",@"SHT_NOTE"
	.sectionflags	@"SHF_NOTE_NV_TKINFO"
	.tkinfo
        /*0018*/ 	.word	0x00000002
        /*0030*/ 	.string	""
        /*0030*/ 	.string	"ptxas"
        /*0030*/ 	.string	"Cuda compilation tools, release 13.0, V13.0.88"
        /*0030*/ 	.string	"Build cuda_13.0.r13.0/compiler.36424714_0"
        /*0030*/ 	.string	"-arch sm_100 -m 64 "



//--------------------- .note.nv.cuinfo           --------------------------
	.section	.note.nv.cuinfo,"",@"SHT_NOTE"
	.sectionflags	@"SHF_NOTE_NV_CUINFO"
        /*0018*/ 	.short	0x0002
        /*001a*/ 	.short	0x0064
        /*001c*/ 	.short	0x0082
	.zero		2


//--------------------- .nv.info                  --------------------------
	.section	.nv.info,"",@"SHT_CUDA_INFO"
	.align	4


	//----- nvinfo : EIATTR_REGCOUNT
	.align		4
        /*0000*/ 	.byte	0x04, 0x2f
        /*0002*/ 	.short	(.L_10 - .L_9)
	.align		4
.L_9:
        /*0004*/ 	.word	index@(CudaControlUSStateOpenCloseStatusStep)
        /*0008*/ 	.word	0x0000001e


	//----- nvinfo : EIATTR_FRAME_SIZE
	.align		4
.L_10:
        /*000c*/ 	.byte	0x04, 0x11
        /*000e*/ 	.short	(.L_12 - .L_11)
	.align		4
.L_11:
        /*0010*/ 	.word	index@($__internal_2_$__cuda_sm3x_div_rn_noftz_f32_slowpath)
        /*0014*/ 	.word	0x00000000


	//----- nvinfo : EIATTR_FRAME_SIZE
	.align		4
.L_12:
        /*0018*/ 	.byte	0x04, 0x11
        /*001a*/ 	.short	(.L_14 - .L_13)
	.align		4
.L_13:
        /*001c*/ 	.word	index@(CudaControlUSStateOpenCloseStatusStep)
        /*0020*/ 	.word	0x00000000


	//----- nvinfo : EIATTR_REGCOUNT
	.align		4
.L_14:
        /*0024*/ 	.byte	0x04, 0x2f
        /*0026*/ 	.short	(.L_16 - .L_15)
	.align		4
.L_15:
        /*0028*/ 	.word	index@(CudaFederalGovernmentSubsidyStep)
        /*002c*/ 	.word	0x00000020


	//----- nvinfo : EIATTR_FRAME_SIZE
	.align		4
.L_16:
        /*0030*/ 	.byte	0x04, 0x11
        /*0032*/ 	.short	(.L_18 - .L_17)
	.align		4
.L_17:
        /*0034*/ 	.word	index@($__internal_1_$__cuda_sm3x_div_rn_noftz_f32_slowpath)
        /*0038*/ 	.word	0x00000000


	//----- nvinfo : EIATTR_FRAME_SIZE
	.align		4
.L_18:
        /*003c*/ 	.byte	0x04, 0x11
        /*003e*/ 	.short	(.L_20 - .L_19)
	.align		4
.L_19:
        /*0040*/ 	.word	index@(CudaFederalGovernmentSubsidyStep)
        /*0044*/ 	.word	0x00000000


	//----- nvinfo : EIATTR_REGCOUNT
	.align		4
.L_20:
        /*0048*/ 	.byte	0x04, 0x2f
        /*004a*/ 	.short	(.L_22 - .L_21)
	.align		4
.L_21:
        /*004c*/ 	.word	index@(CudaVaccinationCampaignStep)
        /*0050*/ 	.word	0x00000018


	//----- nvinfo : EIATTR_FRAME_SIZE
	.align		4
.L_22:
        /*0054*/ 	.byte	0x04, 0x11
        /*0056*/ 	.short	(.L_24 - .L_23)
	.align		4
.L_23:
        /*0058*/ 	.word	index@($__internal_0_$__cuda_sm3x_div_rn_noftz_f32_slowpath)
        /*005c*/ 	.word	0x00000000


	//----- nvinfo : EIATTR_FRAME_SIZE
	.align		4
.L_24:
        /*0060*/ 	.byte	0x04, 0x11
        /*0062*/ 	.short	(.L_26 - .L_25)
	.align		4
.L_25:
        /*0064*/ 	.word	index@(CudaVaccinationCampaignStep)
        /*0068*/ 	.word	0x00000000


	//----- nvinfo : EIATTR_MIN_STACK_SIZE
	.align		4
.L_26:
        /*006c*/ 	.byte	0x04, 0x12
        /*006e*/ 	.short	(.L_28 - .L_27)
	.align		4
.L_27:
        /*0070*/ 	.word	index@(CudaVaccinationCampaignStep)
        /*0074*/ 	.word	0x00000000


	//----- nvinfo : EIATTR_MIN_STACK_SIZE
	.align		4
.L_28:
        /*0078*/ 	.byte	0x04, 0x12
        /*007a*/ 	.short	(.L_30 - .L_29)
	.align		4
.L_29:
        /*007c*/ 	.word	index@(CudaFederalGovernmentSubsidyStep)
        /*0080*/ 	.word	0x00000000


	//----- nvinfo : EIATTR_MIN_STACK_SIZE
	.align		4
.L_30:
        /*0084*/ 	.byte	0x04, 0x12
        /*0086*/ 	.short	(.L_32 - .L_31)
	.align		4
.L_31:
        /*0088*/ 	.word	index@(CudaControlUSStateOpenCloseStatusStep)
        /*008c*/ 	.word	0x00000000
.L_32:


//--------------------- .nv.compat                --------------------------
	.section	.nv.compat,"",@"SHT_CUDA_COMPAT_INFO"
	.align	4
        /*0000*/ 	.byte	0x02, 0x09, 0x00, 0x00, 0x02, 0x02, 0x01, 0x00, 0x02, 0x05, 0x05, 0x00, 0x03, 0x07, 0x01, 0x01
        /*0010*/ 	.byte	0x02, 0x03, 0x00, 0x00, 0x02, 0x06, 0x01, 0x00, 0x04, 0x0b, 0x08, 0x00, 0x01, 0x00, 0x00, 0x00
        /*0020*/ 	.byte	0x00, 0x00, 0x00, 0x00


//--------------------- .nv.info.CudaVaccinationCampaignStep --------------------------
	.section	.nv.info.CudaVaccinationCampaignStep,"",@"SHT_CUDA_INFO"
	.sectionflags	@""
	.align	4


	//----- nvinfo : EIATTR_CUDA_API_VERSION
	.align		4
        /*0000*/ 	.byte	0x04, 0x37
        /*0002*/ 	.short	(.L_34 - .L_33)
.L_33:
        /*0004*/ 	.word	0x00000082


	//----- nvinfo : EIATTR_KPARAM_INFO
	.align		4
.L_34:
        /*0008*/ 	.byte	0x04, 0x17
        /*000a*/ 	.short	(.L_36 - .L_35)
.L_35:
        /*000c*/ 	.word	0x00000000
        /*0010*/ 	.short	0x0009
        /*0012*/ 	.short	0x003c
        /*0014*/ 	.byte	0x00, 0xf0, 0x11, 0x00


	//----- nvinfo : EIATTR_KPARAM_INFO
	.align		4
.L_36:
        /*0018*/ 	.byte	0x04, 0x17
        /*001a*/ 	.short	(.L_38 - .L_37)
.L_37:
        /*001c*/ 	.word	0x00000000
        /*0020*/ 	.short	0x0008
        /*0022*/ 	.short	0x0038
        /*0024*/ 	.byte	0x00, 0xf0, 0x11, 0x00


	//----- nvinfo : EIATTR_KPARAM_INFO
	.align		4
.L_38:
        /*0028*/ 	.byte	0x04, 0x17
        /*002a*/ 	.short	(.L_40 - .L_39)
.L_39:
        /*002c*/ 	.word	0x00000000
        /*0030*/ 	.short	0x0007
        /*0032*/ 	.short	0x0030
        /*0034*/ 	.byte	0x00, 0xf5, 0x21, 0x00


	//----- nvinfo : EIATTR_KPARAM_INFO
	.align		4
.L_40:
        /*0038*/ 	.byte	0x04, 0x17
        /*003a*/ 	.short	(.L_42 - .L_41)
.L_41:
        /*003c*/ 	.word	0x00000000
        /*0040*/ 	.short	0x0006
        /*0042*/ 	.short	0x0028
        /*0044*/ 	.byte	0x00, 0xf5, 0x21, 0x00


	//----- nvinfo : EIATTR_KPARAM_INFO
	.align		4
.L_42:
        /*0048*/ 	.byte	0x04, 0x17
        /*004a*/ 	.short	(.L_44 - .L_43)
.L_43:
        /*004c*/ 	.word	0x00000000
        /*0050*/ 	.short	0x0005
        /*0052*/ 	.short	0x0020
        /*0054*/ 	.byte	0x00, 0xf5, 0x21, 0x00


	//----- nvinfo : EIATTR_KPARAM_INFO
	.align		4
.L_44:
        /*0058*/ 	.byte	0x04, 0x17
        /*005a*/ 	.short	(.L_46 - .L_45)
.L_45:
        /*005c*/ 	.word	0x00000000
        /*0060*/ 	.short	0x0004
        /*0062*/ 	.short	0x001c
        /*0064*/ 	.byte	0x00, 0xf0, 0x11, 0x00


	//----- nvinfo : EIATTR_KPARAM_INFO
	.align		4
.L_46:
        /*0068*/ 	.byte	0x04, 0x17
        /*006a*/ 	.short	(.L_48 - .L_47)
.L_47:
        /*006c*/ 	.word	0x00000000
        /*0070*/ 	.short	0x0003
        /*0072*/ 	.short	0x0018
        /*0074*/ 	.byte	0x00, 0xf0, 0x11, 0x00


	//----- nvinfo : EIATTR_KPARAM_INFO
	.align		4
.L_48:
        /*0078*/ 	.byte	0x04, 0x17
        /*007a*/ 	.short	(.L_50 - .L_49)
.L_49:
        /*007c*/ 	.word	0x00000000
        /*0080*/ 	.short	0x0002
        /*0082*/ 	.short	0x0010
        /*0084*/ 	.byte	0x00, 0xf5, 0x21, 0x00


	//----- nvinfo : EIATTR_KPARAM_INFO
	.align		4
.L_50:
        /*0088*/ 	.byte	0x04, 0x17
        /*008a*/ 	.short	(.L_52 - .L_51)
.L_51:
        /*008c*/ 	.word	0x00000000
        /*0090*/ 	.short	0x0001
        /*0092*/ 	.short	0x0008
        /*0094*/ 	.byte	0x00, 0xf5, 0x21, 0x00


	//----- nvinfo : EIATTR_KPARAM_INFO
	.align		4
.L_52:
        /*0098*/ 	.byte	0x04, 0x17
        /*009a*/ 	.short	(.L_54 - .L_53)
.L_53:
        /*009c*/ 	.word	0x00000000
        /*00a0*/ 	.short	0x0000
        /*00a2*/ 	.short	0x0000
        /*00a4*/ 	.byte	0x00, 0xf5, 0x21, 0x00


	//----- nvinfo : EIATTR_SPARSE_MMA_MASK
	.align		4
.L_54:
        /*00a8*/ 	.byte	0x03, 0x50
        /*00aa*/ 	.short	0x0000


	//----- nvinfo : EIATTR_MAXREG_COUNT
	.align		4
        /*00ac*/ 	.byte	0x03, 0x1b
        /*00ae*/ 	.short	0x00ff


	//----- nvinfo : EIATTR_EXTERNS
	.align		4
        /*00b0*/ 	.byte	0x04, 0x0f
        /*00b2*/ 	.short	(.L_56 - .L_55)


	//   ....[0]....
	.align		4
.L_55:
        /*00b4*/ 	.word	index@(__assertfail)


	//----- nvinfo : EIATTR_MERCURY_ISA_VERSION
	.align		4
.L_56:
        /*00b8*/ 	.byte	0x03, 0x5f
        /*00ba*/ 	.short	0x0101


	//----- nvinfo : EIATTR_VRC_CTA_INIT_COUNT
	.align		4
        /*00bc*/ 	.byte	0x02, 0x4a
	.zero		1
	.zero		1


	//----- nvinfo : EIATTR_SYSCALL_OFFSETS
	.align		4
        /*00c0*/ 	.byte	0x04, 0x46
        /*00c2*/ 	.short	(.L_58 - .L_57)


	//   ....[0]....
.L_57:
        /*00c4*/ 	.word	0x00000190


	//   ....[1]....
        /*00c8*/ 	.word	0x000002d0


	//   ....[2]....
        /*00cc*/ 	.word	0x00000410


	//----- nvinfo : EIATTR_EXIT_INSTR_OFFSETS
	.align		4
.L_58:
        /*00d0*/ 	.byte	0x04, 0x1c
        /*00d2*/ 	.short	(.L_60 - .L_59)


	//   ....[0]....
.L_59:
        /*00d4*/ 	.word	0x00000b70


	//   ....[1]....
        /*00d8*/ 	.word	0x00000b90


	//   ....[2]....
        /*00dc*/ 	.word	0x00000bd0


	//----- nvinfo : EIATTR_CRS_STACK_SIZE
	.align		4
.L_60:
        /*00e0*/ 	.byte	0x04, 0x1e
        /*00e2*/ 	.short	(.L_62 - .L_61)
.L_61:
        /*00e4*/ 	.word	0x00000000


	//----- nvinfo : EIATTR_CBANK_PARAM_SIZE
	.align		4
.L_62:
        /*00e8*/ 	.byte	0x03, 0x19
        /*00ea*/ 	.short	0x0040


	//----- nvinfo : EIATTR_PARAM_CBANK
	.align		4
        /*00ec*/ 	.byte	0x04, 0x0a
        /*00ee*/ 	.short	(.L_64 - .L_63)
	.align		4
.L_63:
        /*00f0*/ 	.word	index@(.nv.constant0.CudaVaccinationCampaignStep)
        /*00f4*/ 	.short	0x0380
        /*00f6*/ 	.short	0x0040


	//----- nvinfo : EIATTR_SW_WAR
	.align		4
.L_64:
        /*00f8*/ 	.byte	0x04, 0x36
        /*00fa*/ 	.short	(.L_66 - .L_65)
.L_65:
        /*00fc*/ 	.word	0x00000008
.L_66:


//--------------------- .nv.info.CudaFederalGovernmentSubsidyStep --------------------------
	.section	.nv.info.CudaFederalGovernmentSubsidyStep,"",@"SHT_CUDA_INFO"
	.sectionflags	@""
	.align	4


	//----- nvinfo : EIATTR_CUDA_API_VERSION
	.align		4
        /*0000*/ 	.byte	0x04, 0x37
        /*0002*/ 	.short	(.L_68 - .L_67)
.L_67:
        /*0004*/ 	.word	0x00000082


	//----- nvinfo : EIATTR_KPARAM_INFO
	.align		4
.L_68:
        /*0008*/ 	.byte	0x04, 0x17
        /*000a*/ 	.short	(.L_70 - .L_69)
.L_69:
        /*000c*/ 	.word	0x00000000
        /*0010*/ 	.short	0x000f
        /*0012*/ 	.short	0x006c
        /*0014*/ 	.byte	0x00, 0xf0, 0x11, 0x00


	//----- nvinfo : EIATTR_KPARAM_INFO
	.align		4
.L_70:
        /*0018*/ 	.byte	0x04, 0x17
        /*001a*/ 	.short	(.L_72 - .L_71)
.L_71:
        /*001c*/ 	.word	0x00000000
        /*0020*/ 	.short	0x000e
        /*0022*/ 	.short	0x0068
        /*0024*/ 	.byte	0x00, 0xf0, 0x11, 0x00


	//----- nvinfo : EIATTR_KPARAM_INFO
	.align		4
.L_72:
        /*0028*/ 	.byte	0x04, 0x17
        /*002a*/ 	.short	(.L_74 - .L_73)
.L_73:
        /*002c*/ 	.word	0x00000000
        /*0030*/ 	.short	0x000d
        /*0032*/ 	.short	0x0060
        /*0034*/ 	.byte	0x00, 0xf5, 0x21, 0x00


	//----- nvinfo : EIATTR_KPARAM_INFO
	.align		4
.L_74:
        /*0038*/ 	.byte	0x04, 0x17
        /*003a*/ 	.short	(.L_76 - .L_75)
.L_75:
        /*003c*/ 	.word	0x00000000
        /*0040*/ 	.short	0x000c
        /*0042*/ 	.short	0x0058
        /*0044*/ 	.byte	0x00, 0xf5, 0x21, 0x00


	//----- nvinfo : EIATTR_KPARAM_INFO
	.align		4
.L_76:
        /*0048*/ 	.byte	0x04, 0x17
        /*004a*/ 	.short	(.L_78 - .L_77)
.L_77:
        /*004c*/ 	.word	0x00000000
        /*0050*/ 	.short	0x000b
        /*0052*/ 	.short	0x0050
        /*0054*/ 	.byte	0x00, 0xf5, 0x21, 0x00


	//----- nvinfo : EIATTR_KPARAM_INFO
	.align		4
.L_78:
        /*0058*/ 	.byte	0x04, 0x17
        /*005a*/ 	.short	(.L_80 - .L_79)
.L_79:
        /*005c*/ 	.word	0x00000000
        /*0060*/ 	.short	0x000a
        /*0062*/ 	.short	0x0048
        /*0064*/ 	.byte	0x00, 0xf5, 0x21, 0x00


	//----- nvinfo : EIATTR_KPARAM_INFO
	.align		4
.L_80:
        /*0068*/ 	.byte	0x04, 0x17
        /*006a*/ 	.short	(.L_82 - .L_81)
.L_81:
        /*006c*/ 	.word	0x00000000
        /*0070*/ 	.short	0x0009
        /*0072*/ 	.short	0x0040
        /*0074*/ 	.byte	0x00, 0xf5, 0x21, 0x00


	//----- nvinfo : EIATTR_KPARAM_INFO
	.align		4
.L_82:
        /*0078*/ 	.byte	0x04, 0x17
        /*007a*/ 	.short	(.L_84 - .L_83)
.L_83:
        /*007c*/ 	.word	0x00000000
        /*0080*/ 	.short	0x0008
        /*0082*/ 	.short	0x0038
        /*0084*/ 	.byte	0x00, 0xf5, 0x21, 0x00


	//----- nvinfo : EIATTR_KPARAM_INFO
	.align		4
.L_84:
        /*0088*/ 	.byte	0x04, 0x17
        /*008a*/ 	.short	(.L_86 - .L_85)
.L_85:
        /*008c*/ 	.word	0x00000000
        /*0090*/ 	.short	0x0007
        /*0092*/ 	.short	0x0030
        /*0094*/ 	.byte	0x00, 0xf5, 0x21, 0x00


	//----- nvinfo : EIATTR_KPARAM_INFO
	.align		4
.L_86:
        /*0098*/ 	.byte	0x04, 0x17
        /*009a*/ 	.short	(.L_88 - .L_87)
.L_87:
        /*009c*/ 	.word	0x00000000
        /*00a0*/ 	.short	0x0006
        /*00a2*/ 	.short	0x0028
        /*00a4*/ 	.byte	0x00, 0xf5, 0x21, 0x00


	//----- nvinfo : EIATTR_KPARAM_INFO
	.align		4
.L_88:
        /*00a8*/ 	.byte	0x04, 0x17
        /*00aa*/ 	.short	(.L_90 - .L_89)
.L_89:
        /*00ac*/ 	.word	0x00000000
        /*00b0*/ 	.short	0x0005
        /*00b2*/ 	.short	0x0020
        /*00b4*/ 	.byte	0x00, 0xf5, 0x21, 0x00


	//----- nvinfo : EIATTR_KPARAM_INFO
	.align		4
.L_90:
        /*00b8*/ 	.byte	0x04, 0x17
        /*00ba*/ 	.short	(.L_92 - .L_91)
.L_91:
        /*00bc*/ 	.word	0x00000000
        /*00c0*/ 	.short	0x0004
        /*00c2*/ 	.short	0x0018
        /*00c4*/ 	.byte	0x00, 0xf5, 0x21, 0x00


	//----- nvinfo : EIATTR_KPARAM_INFO
	.align		4
.L_92:
        /*00c8*/ 	.byte	0x04, 0x17
        /*00ca*/ 	.short	(.L_94 - .L_93)
.L_93:
        /*00cc*/ 	.word	0x00000000
        /*00d0*/ 	.short	0x0003
        /*00d2*/ 	.short	0x0014
        /*00d4*/ 	.byte	0x00, 0xf0, 0x11, 0x00


	//----- nvinfo : EIATTR_KPARAM_INFO
	.align		4
.L_94:
        /*00d8*/ 	.byte	0x04, 0x17
        /*00da*/ 	.short	(.L_96 - .L_95)
.L_95:
        /*00dc*/ 	.word	0x00000000
        /*00e0*/ 	.short	0x0002
        /*00e2*/ 	.short	0x0010
        /*00e4*/ 	.byte	0x00, 0xf0, 0x11, 0x00


	//----- nvinfo : EIATTR_KPARAM_INFO
	.align		4
.L_96:
        /*00e8*/ 	.byte	0x04, 0x17
        /*00ea*/ 	.short	(.L_98 - .L_97)
.L_97:
        /*00ec*/ 	.word	0x00000000
        /*00f0*/ 	.short	0x0001
        /*00f2*/ 	.short	0x0008
        /*00f4*/ 	.byte	0x00, 0xf5, 0x21, 0x00


	//----- nvinfo : EIATTR_KPARAM_INFO
	.align		4
.L_98:
        /*00f8*/ 	.byte	0x04, 0x17
        /*00fa*/ 	.short	(.L_100 - .L_99)
.L_99:
        /*00fc*/ 	.word	0x00000000
        /*0100*/ 	.short	0x0000
        /*0102*/ 	.short	0x0000
        /*0104*/ 	.byte	0x00, 0xf5, 0x21, 0x00


	//----- nvinfo : EIATTR_SPARSE_MMA_MASK
	.align		4
.L_100:
        /*0108*/ 	.byte	0x03, 0x50
        /*010a*/ 	.short	0x0000


	//----- nvinfo : EIATTR_MAXREG_COUNT
	.align		4
        /*010c*/ 	.byte	0x03, 0x1b
        /*010e*/ 	.short	0x00ff


	//----- nvinfo : EIATTR_NUM_BARRIERS
	.align		4
        /*0110*/ 	.byte	0x02, 0x4c
        /*0112*/ 	.byte	0x01
	.zero		1


	//----- nvinfo : EIATTR_EXTERNS
	.align		4
        /*0114*/ 	.byte	0x04, 0x0f
        /*0116*/ 	.short	(.L_102 - .L_101)


	//   ....[0]....
	.align		4
.L_101:
        /*0118*/ 	.word	index@(__assertfail)


	//----- nvinfo : EIATTR_MERCURY_ISA_VERSION
	.align		4
.L_102:
        /*011c*/ 	.byte	0x03, 0x5f
        /*011e*/ 	.short	0x0101


	//----- nvinfo : EIATTR_VRC_CTA_INIT_COUNT
	.align		4
        /*0120*/ 	.byte	0x02, 0x4a
	.zero		1
	.zero		1


	//----- nvinfo : EIATTR_SYSCALL_OFFSETS
	.align		4
        /*0124*/ 	.byte	0x04, 0x46
        /*0126*/ 	.short	(.L_104 - .L_103)


	//   ....[0]....
.L_103:
        /*0128*/ 	.word	0x000001a0


	//   ....[1]....
        /*012c*/ 	.word	0x000002e0


	//   ....[2]....
        /*0130*/ 	.word	0x000006c0


	//----- nvinfo : EIATTR_EXIT_INSTR_OFFSETS
	.align		4
.L_104:
        /*0134*/ 	.byte	0x04, 0x1c
        /*0136*/ 	.short	(.L_106 - .L_105)


	//   ....[0]....
.L_105:
        /*0138*/ 	.word	0x00000cc0


	//   ....[1]....
        /*013c*/ 	.word	0x00000ce0


	//   ....[2]....
        /*0140*/ 	.word	0x000026e0


	//----- nvinfo : EIATTR_CRS_STACK_SIZE
	.align		4
.L_106:
        /*0144*/ 	.byte	0x04, 0x1e
        /*0146*/ 	.short	(.L_108 - .L_107)
.L_107:
        /*0148*/ 	.word	0x00000000


	//----- nvinfo : EIATTR_CBANK_PARAM_SIZE
	.align		4
.L_108:
        /*014c*/ 	.byte	0x03, 0x19
        /*014e*/ 	.short	0x0070


	//----- nvinfo : EIATTR_PARAM_CBANK
	.align		4
        /*0150*/ 	.byte	0x04, 0x0a
        /*0152*/ 	.short	(.L_110 - .L_109)
	.align		4
.L_109:
        /*0154*/ 	.word	index@(.nv.constant0.CudaFederalGovernmentSubsidyStep)
        /*0158*/ 	.short	0x0380
        /*015a*/ 	.short	0x0070


	//----- nvinfo : EIATTR_SW_WAR
	.align		4
.L_110:
        /*015c*/ 	.byte	0x04, 0x36
        /*015e*/ 	.short	(.L_112 - .L_111)
.L_111:
        /*0160*/ 	.word	0x00000008
.L_112:


//--------------------- .nv.info.CudaControlUSStateOpenCloseStatusStep --------------------------
	.section	.nv.info.CudaControlUSStateOpenCloseStatusStep,"",@"SHT_CUDA_INFO"
	.sectionflags	@""
	.align	4


	//----- nvinfo : EIATTR_CUDA_API_VERSION
	.align		4
        /*0000*/ 	.byte	0x04, 0x37
        /*0002*/ 	.short	(.L_114 - .L_113)
.L_113:
        /*0004*/ 	.word	0x00000082


	//----- nvinfo : EIATTR_KPARAM_INFO
	.align		4
.L_114:
        /*0008*/ 	.byte	0x04, 0x17
        /*000a*/ 	.short	(.L_116 - .L_115)
.L_115:
        /*000c*/ 	.word	0x00000000
        /*0010*/ 	.short	0x000c
        /*0012*/ 	.short	0x005c
        /*0014*/ 	.byte	0x00, 0xf0, 0x11, 0x00


	//----- nvinfo : EIATTR_KPARAM_INFO
	.align		4
.L_116:
        /*0018*/ 	.byte	0x04, 0x17
        /*001a*/ 	.short	(.L_118 - .L_117)
.L_117:
        /*001c*/ 	.word	0x00000000
        /*0020*/ 	.short	0x000b
        /*0022*/ 	.short	0x0058
        /*0024*/ 	.byte	0x00, 0xf0, 0x11, 0x00


	//----- nvinfo : EIATTR_KPARAM_INFO
	.align		4
.L_118:
        /*0028*/ 	.byte	0x04, 0x17
        /*002a*/ 	.short	(.L_120 - .L_119)
.L_119:
        /*002c*/ 	.word	0x00000000
        /*0030*/ 	.short	0x000a
        /*0032*/ 	.short	0x0050
        /*0034*/ 	.byte	0x00, 0xf5, 0x21, 0x00


	//----- nvinfo : EIATTR_KPARAM_INFO
	.align		4
.L_120:
        /*0038*/ 	.byte	0x04, 0x17
        /*003a*/ 	.short	(.L_122 - .L_121)
.L_121:
        /*003c*/ 	.word	0x00000000
        /*0040*/ 	.short	0x0009
        /*0042*/ 	.short	0x0048
        /*0044*/ 	.byte	0x00, 0xf5, 0x21, 0x00


	//----- nvinfo : EIATTR_KPARAM_INFO
	.align		4
.L_122:
        /*0048*/ 	.byte	0x04, 0x17
        /*004a*/ 	.short	(.L_124 - .L_123)
.L_123:
        /*004c*/ 	.word	0x00000000
        /*0050*/ 	.short	0x0008
        /*0052*/ 	.short	0x0040
        /*0054*/ 	.byte	0x00, 0xf5, 0x21, 0x00


	//----- nvinfo : EIATTR_KPARAM_INFO
	.align		4
.L_124:
        /*0058*/ 	.byte	0x04, 0x17
        /*005a*/ 	.short	(.L_126 - .L_125)
.L_125:
        /*005c*/ 	.word	0x00000000
        /*0060*/ 	.short	0x0007
        /*0062*/ 	.short	0x0038
        /*0064*/ 	.byte	0x00, 0xf5, 0x21, 0x00


	//----- nvinfo : EIATTR_KPARAM_INFO
	.align		4
.L_126:
        /*0068*/ 	.byte	0x04, 0x17
        /*006a*/ 	.short	(.L_128 - .L_127)
.L_127:
        /*006c*/ 	.word	0x00000000
        /*0070*/ 	.short	0x0006
        /*0072*/ 	.short	0x0030
        /*0074*/ 	.byte	0x00, 0xf5, 0x21, 0x00


	//----- nvinfo : EIATTR_KPARAM_INFO
	.align		4
.L_128:
        /*0078*/ 	.byte	0x04, 0x17
        /*007a*/ 	.short	(.L_130 - .L_129)
.L_129:
        /*007c*/ 	.word	0x00000000
        /*0080*/ 	.short	0x0005
        /*0082*/ 	.short	0x0028
        /*0084*/ 	.byte	0x00, 0xf0, 0x11, 0x00


	//----- nvinfo : EIATTR_KPARAM_INFO
	.align		4
.L_130:
        /*0088*/ 	.byte	0x04, 0x17
        /*008a*/ 	.short	(.L_132 - .L_131)
.L_131:
        /*008c*/ 	.word	0x00000000
        /*0090*/ 	.short	0x0004
        /*0092*/ 	.short	0x0020
        /*0094*/ 	.byte	0x00, 0xf5, 0x21, 0x00


	//----- nvinfo : EIATTR_KPARAM_INFO
	.align		4
.L_132:
        /*0098*/ 	.byte	0x04, 0x17
        /*009a*/ 	.short	(.L_134 - .L_133)
.L_133:
        /*009c*/ 	.word	0x00000000
        /*00a0*/ 	.short	0x0003
        /*00a2*/ 	.short	0x0018
        /*00a4*/ 	.byte	0x00, 0xf5, 0x21, 0x00


	//----- nvinfo : EIATTR_KPARAM_INFO
	.align		4
.L_134:
        /*00a8*/ 	.byte	0x04, 0x17
        /*00aa*/ 	.short	(.L_136 - .L_135)
.L_135:
        /*00ac*/ 	.word	0x00000000
        /*00b0*/ 	.short	0x0002
        /*00b2*/ 	.short	0x0010
        /*00b4*/ 	.byte	0x00, 0xf5, 0x21, 0x00


	//----- nvinfo : EIATTR_KPARAM_INFO
	.align		4
.L_136:
        /*00b8*/ 	.byte	0x04, 0x17
        /*00ba*/ 	.short	(.L_138 - .L_137)
.L_137:
        /*00bc*/ 	.word	0x00000000
        /*00c0*/ 	.short	0x0001
        /*00c2*/ 	.short	0x0008
        /*00c4*/ 	.byte	0x00, 0xf0, 0x11, 0x00


	//----- nvinfo : EIATTR_KPARAM_INFO
	.align		4
.L_138:
        /*00c8*/ 	.byte	0x04, 0x17
        /*00ca*/ 	.short	(.L_140 - .L_139)
.L_139:
        /*00cc*/ 	.word	0x00000000
        /*00d0*/ 	.short	0x0000
        /*00d2*/ 	.short	0x0000
        /*00d4*/ 	.byte	0x00, 0xf5, 0x21, 0x00


	//----- nvinfo : EIATTR_SPARSE_MMA_MASK
	.align		4
.L_140:
        /*00d8*/ 	.byte	0x03, 0x50
        /*00da*/ 	.short	0x0000


	//----- nvinfo : EIATTR_MAXREG_COUNT
	.align		4
        /*00dc*/ 	.byte	0x03, 0x1b
        /*00de*/ 	.short	0x00ff


	//----- nvinfo : EIATTR_NUM_BARRIERS
	.align		4
        /*00e0*/ 	.byte	0x02, 0x4c
        /*00e2*/ 	.byte	0x01
	.zero		1


	//----- nvinfo : EIATTR_EXTERNS
	.align		4
        /*00e4*/ 	.byte	0x04, 0x0f
        /*00e6*/ 	.short	(.L_142 - .L_141)


	//   ....[0]....
	.align		4
.L_141:
        /*00e8*/ 	.word	index@(__assertfail)


	//----- nvinfo : EIATTR_MERCURY_ISA_VERSION
	.align		4
.L_142:
        /*00ec*/ 	.byte	0x03, 0x5f
        /*00ee*/ 	.short	0x0101


	//----- nvinfo : EIATTR_VRC_CTA_INIT_COUNT
	.align		4
        /*00f0*/ 	.byte	0x02, 0x4a
	.zero		1
	.zero		1


	//----- nvinfo : EIATTR_SYSCALL_OFFSETS
	.align		4
        /*00f4*/ 	.byte	0x04, 0x46
        /*00f6*/ 	.short	(.L_144 - .L_143)


	//   ....[0]....
.L_143:
        /*00f8*/ 	.word	0x00000220


	//   ....[1]....
        /*00fc*/ 	.word	0x00000360


	//   ....[2]....
        /*0100*/ 	.word	0x000006d0


	//----- nvinfo : EIATTR_EXIT_INSTR_OFFSETS
	.align		4
.L_144:
        /*0104*/ 	.byte	0x04, 0x1c
        /*0106*/ 	.short	(.L_146 - .L_145)


	//   ....[0]....
.L_145:
        /*0108*/ 	.word	0x00001590


	//   ....[1]....
        /*010c*/ 	.word	0x00001da0


	//   ....[2]....
        /*0110*/ 	.word	0x00001f10


	//----- nvinfo : EIATTR_CRS_STACK_SIZE
	.align		4
.L_146:
        /*0114*/ 	.byte	0x04, 0x1e
        /*0116*/ 	.short	(.L_148 - .L_147)
.L_147:
        /*0118*/ 	.word	0x00000000


	//----- nvinfo : EIATTR_CBANK_PARAM_SIZE
	.align		4
.L_148:
        /*011c*/ 	.byte	0x03, 0x19
        /*011e*/ 	.short	0x0060


	//----- nvinfo : EIATTR_PARAM_CBANK
	.align		4
        /*0120*/ 	.byte	0x04, 0x0a
        /*0122*/ 	.short	(.L_150 - .L_149)
	.align		4
.L_149:
        /*0124*/ 	.word	index@(.nv.constant0.CudaControlUSStateOpenCloseStatusStep)
        /*0128*/ 	.short	0x0380
        /*012a*/ 	.short	0x0060


	//----- nvinfo : EIATTR_SW_WAR
	.align		4
.L_150:
        /*012c*/ 	.byte	0x04, 0x36
        /*012e*/ 	.short	(.L_152 - .L_151)
.L_151:
        /*0130*/ 	.word	0x00000008
.L_152:


//--------------------- .nv.callgraph             --------------------------
	.section	.nv.callgraph,"",@"SHT_CUDA_CALLGRAPH"
	.align	4
	.sectionentsize	8
	.align		4
        /*0000*/ 	.word	0x00000000
	.align		4
        /*0004*/ 	.word	0xffffffff
	.align		4
        /*0008*/ 	.word	index@(CudaVaccinationCampaignStep)
	.align		4
        /*000c*/ 	.word	index@(__assertfail)
	.align		4
        /*0010*/ 	.word	index@(CudaFederalGovernmentSubsidyStep)
	.align		4
        /*0014*/ 	.word	index@(__assertfail)
	.align		4
        /*0018*/ 	.word	index@(CudaControlUSStateOpenCloseStatusStep)
	.align		4
        /*001c*/ 	.word	index@(__assertfail)
	.align		4
        /*0020*/ 	.word	0x00000000
	.align		4
        /*0024*/ 	.word	0xfffffffe
	.align		4
        /*0028*/ 	.word	0x00000000
	.align		4
        /*002c*/ 	.word	0xfffffffd
	.align		4
        /*0030*/ 	.word	0x00000000
	.align		4
        /*0034*/ 	.word	0xfffffffc


//--------------------- .nv.constant4             --------------------------
	.section	.nv.constant4,"a",@progbits
	.align	8
	.align		8
.nv.constant4:
        /*0000*/ 	.dword	__assertfail
	.align		8
        /*0008*/ 	.dword	__unnamed_1
	.align		8
        /*0010*/ 	.dword	__unnamed_2
	.align		8
        /*0018*/ 	.dword	__unnamed_3
	.align		8
        /*0020*/ 	.dword	$str
	.align		8
        /*0028*/ 	.dword	$str$1
	.align		8
        /*0030*/ 	.dword	$str$2
	.align		8
        /*0038*/ 	.dword	$str$3
	.align		8
        /*0040*/ 	.dword	$str$4
	.align		8
        /*0048*/ 	.dword	$str$5


//--------------------- .text.CudaVaccinationCampaignStep --------------------------
	.section	.text.CudaVaccinationCampaignStep,"ax",@progbits
	.align	128
        .global         CudaVaccinationCampaignStep
        .type           CudaVaccinationCampaignStep,@function
        .size           CudaVaccinationCampaignStep,(.L_x_88 - CudaVaccinationCampaignStep)
        .other          CudaVaccinationCampaignStep,@"STO_CUDA_ENTRY STV_DEFAULT"
CudaVaccinationCampaignStep:
.text.CudaVaccinationCampaignStep:
[----:B------:R-:W0:Y:S01]  /*0000*/  LDC R1, c[0x0][0x37c] ;  /* 0x0000df00ff017b82 */ /* 0x000e220000000800 */
[----:B------:R-:W1:Y:S07]  /*0010*/  S2R R18, SR_CTAID.X ;  /* 0x0000000000127919 */ /* 0x000e6e0000002500 */
[----:B------:R-:W1:Y:S01]  /*0020*/  LDC.64 R16, c[0x0][0x3b0] ;  /* 0x0000ec00ff107b82 */ /* 0x000e620000000a00 */
[----:B------:R-:W2:Y:S01]  /*0030*/  LDCU.64 UR36, c[0x0][0x358] ;  /* 0x00006b00ff2477ac */ /* 0x000ea20008000a00 */
[----:B------:R-:W3:Y:S01]  /*0040*/  LDCU UR4, c[0x0][0x3bc] ;  /* 0x00007780ff0477ac */ /* 0x000ee20008000800 */
[----:B-1----:R-:W-:-:S05]  /*0050*/  IMAD.WIDE.U32 R16, R18, 0x4, R16 ;  /* 0x0000000412107825 */ /* 0x002fca00078e0010 */
[----:B--2---:R-:W3:Y:S02]  /*0060*/  LDG.E R0, desc[UR36][R16.64] ;  /* 0x0000002410007981 */ /* 0x004ee4000c1e1900 */
[C---:B---3--:R-:W-:Y:S02]  /*0070*/  ISETP.GT.AND P0, PT, R0.reuse, UR4, PT ;  /* 0x0000000400007c0c */ /* 0x048fe4000bf04270 */
[----:B------:R-:W-:-:S13]  /*0080*/  ISETP.GT.AND P1, PT, R0, RZ, PT ;  /* 0x000000ff0000720c */ /* 0x000fda0003f24270 */
[----:B0-----:R-:W-:Y:S05]  /*0090*/  @!P0 BRA P1, `(.L_x_0) ;  /* 0x0000000000408947 */ /* 0x001fea0000800000 */
[----:B------:R-:W-:Y:S01]  /*00a0*/  MOV R2, 0x0 ;  /* 0x0000000000027802 */ /* 0x000fe20000000f00 */
[----:B------:R-:W0:Y:S01]  /*00b0*/  LDCU.64 UR4, c[0x4][0x20] ;  /* 0x01000400ff0477ac */ /* 0x000e220008000a00 */
[----:B------:R-:W-:Y:S02]  /*00c0*/  HFMA2 R8, -RZ, RZ, 0, 1.347064971923828125e-05 ;  /* 0x000000e2ff087431 */ /* 0x000fe400000001ff */
[----:B------:R-:W-:Y:S01]  /*00d0*/  IMAD.MOV.U32 R12, RZ, RZ, 0x1 ;  /* 0x00000001ff0c7424 */ /* 0x000fe200078e00ff */
[----:B------:R-:W1:Y:S01]  /*00e0*/  LDCU.64 UR6, c[0x4][0x28] ;  /* 0x01000500ff0677ac */ /* 0x000e620008000a00 */
[----:B------:R-:W2:Y:S01]  /*00f0*/  LDC.64 R2, c[0x4][R2] ;  /* 0x0100000002027b82 */ /* 0x000ea20000000a00 */
[----:B------:R-:W-:Y:S01]  /*0100*/  IMAD.MOV.U32 R13, RZ, RZ, RZ ;  /* 0x000000ffff0d7224 */ /* 0x000fe200078e00ff */
[----:B------:R-:W3:Y:S01]  /*0110*/  LDCU.64 UR8, c[0x4][0x18] ;  /* 0x01000300ff0877ac */ /* 0x000ee20008000a00 */
[----:B0-----:R-:W-:Y:S02]  /*0120*/  IMAD.U32 R4, RZ, RZ, UR4 ;  /* 0x00000004ff047e24 */ /* 0x001fe4000f8e00ff */
[----:B------:R-:W-:-:S02]  /*0130*/  IMAD.U32 R5, RZ, RZ, UR5 ;  /* 0x00000005ff057e24 */ /* 0x000fc4000f8e00ff */
[----:B-1----:R-:W-:Y:S02]  /*0140*/  IMAD.U32 R6, RZ, RZ, UR6 ;  /* 0x00000006ff067e24 */ /* 0x002fe4000f8e00ff */
[----:B------:R-:W-:Y:S02]  /*0150*/  IMAD.U32 R7, RZ, RZ, UR7 ;  /* 0x00000007ff077e24 */ /* 0x000fe4000f8e00ff */
[----:B---3--:R-:W-:Y:S02]  /*0160*/  IMAD.U32 R10, RZ, RZ, UR8 ;  /* 0x00000008ff0a7e24 */ /* 0x008fe4000f8e00ff */
[----:B------:R-:W-:-:S07]  /*0170*/  IMAD.U32 R11, RZ, RZ, UR9 ;  /* 0x00000009ff0b7e24 */ /* 0x000fce000f8e00ff */
[----:B------:R-:W-:-:S07]  /*0180*/  LEPC R20, `(.L_x_0) ;  /* 0x000000001014794e */ /* 0x000fce0000000000 */
[----:B--2---:R-:W-:Y:S05]  /*0190*/  CALL.ABS.NOINC R2 ;  /* 0x0000000002007343 */ /* 0x004fea0003c00000 */
.L_x_0:
[----:B------:R-:W0:Y:S01]  /*01a0*/  LDCU UR4, c[0x0][0x39c] ;  /* 0x00007380ff0477ac */ /* 0x000e220008000800 */
[----:B------:R-:W1:Y:S01]  /*01b0*/  S2R R19, SR_TID.X ;  /* 0x0000000000137919 */ /* 0x000e620000002100 */
[----:B0-----:R-:W-:-:S09]  /*01c0*/  UISETP.GT.AND UP0, UPT, UR4, URZ, UPT ;  /* 0x000000ff0400728c */ /* 0x001fd2000bf04270 */
[----:B------:R-:W-:Y:S05]  /*01d0*/  BRA.U UP0, `(.L_x_1) ;  /* 0x0000000100407547 */ /* 0x000fea000b800000 */
[----:B------:R-:W-:Y:S01]  /*01e0*/  MOV R2, 0x0 ;  /* 0x0000000000027802 */ /* 0x000fe20000000f00 */
[----:B------:R-:W0:Y:S01]  /*01f0*/  LDCU.64 UR4, c[0x4][0x48] ;  /* 0x01000900ff0477ac */ /* 0x000e220008000a00 */
[----:B------:R-:W-:Y:S02]  /*0200*/  IMAD.MOV.U32 R8, RZ, RZ, 0xe4 ;  /* 0x000000e4ff087424 */ /* 0x000fe400078e00ff */
[----:B------:R-:W-:Y:S01]  /*0210*/  IMAD.MOV.U32 R12, RZ, RZ, 0x1 ;  /* 0x00000001ff0c7424 */ /* 0x000fe200078e00ff */
[----:B------:R-:W2:Y:S01]  /*0220*/  LDCU.64 UR6, c[0x4][0x28] ;  /* 0x01000500ff0677ac */ /* 0x000ea20008000a00 */
[----:B------:R-:W3:Y:S01]  /*0230*/  LDC.64 R2, c[0x4][R2] ;  /* 0x0100000002027b82 */ /* 0x000ee20000000a00 */
[----:B------:R-:W-:Y:S01]  /*0240*/  IMAD.MOV.U32 R13, RZ, RZ, RZ ;  /* 0x000000ffff0d7224 */ /* 0x000fe200078e00ff */
[----:B------:R-:W4:Y:S01]  /*0250*/  LDCU.64 UR8, c[0x4][0x18] ;  /* 0x01000300ff0877ac */ /* 0x000f220008000a00 */
[----:B0-----:R-:W-:Y:S02]  /*0260*/  IMAD.U32 R4, RZ, RZ, UR4 ;  /* 0x00000004ff047e24 */ /* 0x001fe4000f8e00ff */
[----:B------:R-:W-:-:S02]  /*0270*/  IMAD.U32 R5, RZ, RZ, UR5 ;  /* 0x00000005ff057e24 */ /* 0x000fc4000f8e00ff */
[----:B--2---:R-:W-:Y:S01]  /*0280*/  IMAD.U32 R6, RZ, RZ, UR6 ;  /* 0x00000006ff067e24 */ /* 0x004fe2000f8e00ff */
[----:B------:R-:W-:Y:S01]  /*0290*/  MOV R7, UR7 ;  /* 0x0000000700077c02 */ /* 0x000fe20008000f00 */
[----:B----4-:R-:W-:Y:S02]  /*02a0*/  IMAD.U32 R10, RZ, RZ, UR8 ;  /* 0x00000008ff0a7e24 */ /* 0x010fe4000f8e00ff */
[----:B------:R-:W-:-:S07]  /*02b0*/  IMAD.U32 R11, RZ, RZ, UR9 ;  /* 0x00000009ff0b7e24 */ /* 0x000fce000f8e00ff */
[----:B------:R-:W-:-:S07]  /*02c0*/  LEPC R20, `(.L_x_1) ;  /* 0x000000001014794e */ /* 0x000fce0000000000 */
[----:B-1-3--:R-:W-:Y:S05]  /*02d0*/  CALL.ABS.NOINC R2 ;  /* 0x0000000002007343 */ /* 0x00afea0003c00000 */
.L_x_1:
[----:B------:R-:W1:Y:S01]  /*02e0*/  LDCU UR4, c[0x0][0x3b8] ;  /* 0x00007700ff0477ac */ /* 0x000e620008000800 */
[----:B------:R-:W-:Y:S01]  /*02f0*/  BSSY.RECONVERGENT B6, `(.L_x_2) ;  /* 0x0000013000067945 */ /* 0x000fe20003800200 */
[----:B-1----:R-:W-:-:S13]  /*0300*/  ISETP.GE.AND P0, PT, R19, UR4, PT ;  /* 0x0000000413007c0c */ /* 0x002fda000bf06270 */
[----:B------:R-:W-:Y:S05]  /*0310*/  @!P0 BRA `(.L_x_3) ;  /* 0x0000000000408947 */ /* 0x000fea0003800000 */
[----:B------:R-:W-:Y:S01]  /*0320*/  MOV R2, 0x0 ;  /* 0x0000000000027802 */ /* 0x000fe20000000f00 */
[----:B------:R-:W0:Y:S01]  /*0330*/  LDCU.64 UR4, c[0x4][0x30] ;  /* 0x01000600ff0477ac */ /* 0x000e220008000a00 */
[----:B------:R-:W-:Y:S02]  /*0340*/  HFMA2 R8, -RZ, RZ, 0, 1.3649463653564453125e-05 ;  /* 0x000000e5ff087431 */ /* 0x000fe400000001ff */
[----:B------:R-:W-:Y:S01]  /*0350*/  IMAD.MOV.U32 R12, RZ, RZ, 0x1 ;  /* 0x00000001ff0c7424 */ /* 0x000fe200078e00ff */
[----:B------:R-:W1:Y:S01]  /*0360*/  LDCU.64 UR6, c[0x4][0x28] ;  /* 0x01000500ff0677ac */ /* 0x000e620008000a00 */
[----:B------:R-:W2:Y:S01]  /*0370*/  LDC.64 R2, c[0x4][R2] ;  /* 0x0100000002027b82 */ /* 0x000ea20000000a00 */
[----:B------:R-:W-:Y:S01]  /*0380*/  IMAD.MOV.U32 R13, RZ, RZ, RZ ;  /* 0x000000ffff0d7224 */ /* 0x000fe200078e00ff */
[----:B------:R-:W3:Y:S01]  /*0390*/  LDCU.64 UR8, c[0x4][0x18] ;  /* 0x01000300ff0877ac */ /* 0x000ee20008000a00 */
[----:B0-----:R-:W-:Y:S01]  /*03a0*/  MOV R4, UR4 ;  /* 0x0000000400047c02 */ /* 0x001fe20008000f00 */
[----:B------:R-:W-:-:S02]  /*03b0*/  IMAD.U32 R5, RZ, RZ, UR5 ;  /* 0x00000005ff057e24 */ /* 0x000fc4000f8e00ff */
[----:B-1----:R-:W-:Y:S02]  /*03c0*/  IMAD.U32 R6, RZ, RZ, UR6 ;  /* 0x00000006ff067e24 */ /* 0x002fe4000f8e00ff */
[----:B------:R-:W-:Y:S02]  /*03d0*/  IMAD.U32 R7, RZ, RZ, UR7 ;  /* 0x00000007ff077e24 */ /* 0x000fe4000f8e00ff */
[----:B---3--:R-:W-:Y:S02]  /*03e0*/  IMAD.U32 R10, RZ, RZ, UR8 ;  /* 0x00000008ff0a7e24 */ /* 0x008fe4000f8e00ff */
[----:B------:R-:W-:-:S07]  /*03f0*/  IMAD.U32 R11, RZ, RZ, UR9 ;  /* 0x00000009ff0b7e24 */ /* 0x000fce000f8e00ff */
[----:B------:R-:W-:-:S07]  /*0400*/  LEPC R20, `(.L_x_3) ;  /* 0x000000001014794e */ /* 0x000fce0000000000 */
[----:B--2---:R-:W-:Y:S05]  /*0410*/  CALL.ABS.NOINC R2 ;  /* 0x0000000002007343 */ /* 0x004fea0003c00000 */
.L_x_3:
[----:B------:R-:W-:Y:S05]  /*0420*/  BSYNC.RECONVERGENT B6 ;  /* 0x0000000000067941 */ /* 0x000fea0003800200 */
.L_x_2:
[----:B------:R-:W2:Y:S01]  /*0430*/  LDG.E R16, desc[UR36][R16.64] ;  /* 0x0000002410107981 */ /* 0x000ea2000c1e1900 */
[----:B------:R-:W0:Y:S02]  /*0440*/  LDC.64 R2, c[0x0][0x398] ;  /* 0x0000e600ff027b82 */ /* 0x000e240000000a00 */
[----:B0-----:R-:W-:Y:S02]  /*0450*/  IABS R0, R2 ;  /* 0x0000000200007213 */ /* 0x001fe40000000000 */
[----:B------:R-:W-:Y:S02]  /*0460*/  IABS R8, R3 ;  /* 0x0000000300087213 */ /* 0x000fe40000000000 */
[----:B------:R-:W0:Y:S01]  /*0470*/  I2F.RP R6, R0 ;  /* 0x0000000000067306 */ /* 0x000e220000209400 */
[----:B------:R-:W-:-:S07]  /*0480*/  ISETP.GE.AND P1, PT, R3, RZ, PT ;  /* 0x000000ff0300720c */ /* 0x000fce0003f26270 */
[----:B0-----:R-:W0:Y:S02]  /*0490*/  MUFU.RCP R6, R6 ;  /* 0x0000000600067308 */ /* 0x001e240000001000 */
[----:B0-----:R-:W-:-:S06]  /*04a0*/  VIADD R4, R6, 0xffffffe ;  /* 0x0ffffffe06047836 */ /* 0x001fcc0000000000 */
[----:B------:R0:W1:Y:S02]  /*04b0*/  F2I.FTZ.U32.TRUNC.NTZ R5, R4 ;  /* 0x0000000400057305 */ /* 0x000064000021f000 */
[----:B0-----:R-:W-:Y:S02]  /*04c0*/  IMAD.MOV.U32 R4, RZ, RZ, RZ ;  /* 0x000000ffff047224 */ /* 0x001fe400078e00ff */
[----:B-1----:R-:W-:-:S04]  /*04d0*/  IMAD.MOV R7, RZ, RZ, -R5 ;  /* 0x000000ffff077224 */ /* 0x002fc800078e0a05 */
[----:B------:R-:W-:-:S04]  /*04e0*/  IMAD R7, R7, R0, RZ ;  /* 0x0000000007077224 */ /* 0x000fc800078e02ff */
[----:B------:R-:W-:Y:S01]  /*04f0*/  IMAD.HI.U32 R5, R5, R7, R4 ;  /* 0x0000000705057227 */ /* 0x000fe200078e0004 */
[----:B------:R-:W-:-:S05]  /*0500*/  LOP3.LUT R4, RZ, R2, RZ, 0x33, !PT ;  /* 0x00000002ff047212 */ /* 0x000fca00078e33ff */
[----:B------:R-:W-:-:S05]  /*0510*/  IMAD.HI.U32 R7, R5, R8, RZ ;  /* 0x0000000805077227 */ /* 0x000fca00078e00ff */
[----:B------:R-:W-:-:S05]  /*0520*/  IADD3 R7, PT, PT, -R7, RZ, RZ ;  /* 0x000000ff07077210 */ /* 0x000fca0007ffe1ff */
[----:B------:R-:W-:-:S05]  /*0530*/  IMAD R7, R0, R7, R8 ;  /* 0x0000000700077224 */ /* 0x000fca00078e0208 */
[----:B------:R-:W-:-:S13]  /*0540*/  ISETP.GT.U32.AND P0, PT, R0, R7, PT ;  /* 0x000000070000720c */ /* 0x000fda0003f04070 */
[----:B------:R-:W-:-:S05]  /*0550*/  @!P0 IMAD.IADD R7, R7, 0x1, -R0 ;  /* 0x0000000107078824 */ /* 0x000fca00078e0a00 */
[----:B------:R-:W-:-:S13]  /*0560*/  ISETP.GT.U32.AND P0, PT, R0, R7, PT ;  /* 0x000000070000720c */ /* 0x000fda0003f04070 */
[----:B------:R-:W-:Y:S01]  /*0570*/  @!P0 IMAD.IADD R7, R7, 0x1, -R0 ;  /* 0x0000000107078824 */ /* 0x000fe200078e0a00 */
[----:B------:R-:W-:-:S03]  /*0580*/  ISETP.NE.AND P0, PT, R2, RZ, PT ;  /* 0x000000ff0200720c */ /* 0x000fc60003f05270 */
[----:B------:R-:W-:-:S05]  /*0590*/  @!P1 IMAD.MOV R7, RZ, RZ, -R7 ;  /* 0x000000ffff079224 */ /* 0x000fca00078e0a07 */
[----:B------:R-:W-:-:S05]  /*05a0*/  SEL R6, R4, R7, !P0 ;  /* 0x0000000704067207 */ /* 0x000fca0004000000 */
[----:B------:R-:W-:-:S05]  /*05b0*/  IMAD.IADD R6, R6, 0x1, R3 ;  /* 0x0000000106067824 */ /* 0x000fca00078e0203 */
[C---:B--2---:R-:W-:Y:S01]  /*05c0*/  ISETP.GE.AND P1, PT, R16.reuse, R6, PT ;  /* 0x000000061000720c */ /* 0x044fe20003f26270 */
[----:B------:R-:W-:-:S12]  /*05d0*/  VIADD R3, R16, 0x1 ;  /* 0x0000000110037836 */ /* 0x000fd80000000000 */
[----:B------:R-:W-:Y:S05]  /*05e0*/  @P1 BRA `(.L_x_4) ;  /* 0x0000000000441947 */ /* 0x000fea0003800000 */
[----:B------:R-:W-:-:S04]  /*05f0*/  IADD3 R3, PT, PT, R6, -R3, RZ ;  /* 0x8000000306037210 */ /* 0x000fc80007ffe0ff */
[----:B------:R-:W-:Y:S02]  /*0600*/  IABS R7, R3 ;  /* 0x0000000300077213 */ /* 0x000fe40000000000 */
[----:B------:R-:W-:-:S03]  /*0610*/  LOP3.LUT R2, R3, R2, RZ, 0x3c, !PT ;  /* 0x0000000203027212 */ /* 0x000fc600078e3cff */
[----:B------:R-:W-:Y:S01]  /*0620*/  IMAD.HI.U32 R5, R5, R7, RZ ;  /* 0x0000000705057227 */ /* 0x000fe200078e00ff */
[----:B------:R-:W-:-:S03]  /*0630*/  ISETP.GE.AND P3, PT, R2, RZ, PT ;  /* 0x000000ff0200720c */ /* 0x000fc60003f66270 */
[----:B------:R-:W-:-:S04]  /*0640*/  IMAD.MOV R6, RZ, RZ, -R5 ;  /* 0x000000ffff067224 */ /* 0x000fc800078e0a05 */
[----:B------:R-:W-:-:S05]  /*0650*/  IMAD R7, R0, R6, R7 ;  /* 0x0000000600077224 */ /* 0x000fca00078e0207 */
[----:B------:R-:W-:-:S13]  /*0660*/  ISETP.GT.U32.AND P2, PT, R0, R7, PT ;  /* 0x000000070000720c */ /* 0x000fda0003f44070 */
[----:B------:R-:W-:Y:S02]  /*0670*/  @!P2 IMAD.IADD R7, R7, 0x1, -R0 ;  /* 0x000000010707a824 */ /* 0x000fe400078e0a00 */
[----:B------:R-:W-:-:S03]  /*0680*/  @!P2 VIADD R5, R5, 0x1 ;  /* 0x000000010505a836 */ /* 0x000fc60000000000 */
[----:B------:R-:W-:-:S13]  /*0690*/  ISETP.GE.U32.AND P1, PT, R7, R0, PT ;  /* 0x000000000700720c */ /* 0x000fda0003f26070 */
[----:B------:R-:W-:-:S04]  /*06a0*/  @P1 VIADD R5, R5, 0x1 ;  /* 0x0000000105051836 */ /* 0x000fc80000000000 */
[----:B------:R-:W-:-:S05]  /*06b0*/  @!P3 IMAD.MOV R5, RZ, RZ, -R5 ;  /* 0x000000ffff05b224 */ /* 0x000fca00078e0a05 */
[----:B------:R-:W-:-:S04]  /*06c0*/  SEL R4, R4, R5, !P0 ;  /* 0x0000000504047207 */ /* 0x000fc80004000000 */
[----:B------:R-:W-:-:S04]  /*06d0*/  VIMNMX R4, PT, PT, R4, 0x1, PT ;  /* 0x0000000104047848 */ /* 0x000fc80003fe0100 */
[----:B------:R-:W-:Y:S01]  /*06e0*/  I2FP.F32.S32 R0, R4 ;  /* 0x0000000400007245 */ /* 0x000fe20000201400 */
[----:B------:R-:W-:Y:S06]  /*06f0*/  BRA `(.L_x_5) ;  /* 0x0000000000647947 */ /* 0x000fec0003800000 */
.L_x_4:
[----:B------:R-:W-:Y:S02]  /*0700*/  IABS R6, R3 ;  /* 0x0000000300067213 */ /* 0x000fe40000000000 */
[----:B------:R-:W-:Y:S02]  /*0710*/  ISETP.GE.AND P2, PT, R3, RZ, PT ;  /* 0x000000ff0300720c */ /* 0x000fe40003f46270 */
[----:B------:R-:W-:Y:S01]  /*0720*/  I2FP.F32.S32 R7, R2 ;  /* 0x0000000200077245 */ /* 0x000fe20000201400 */
[----:B------:R-:W-:-:S03]  /*0730*/  IMAD.HI.U32 R5, R5, R6, RZ ;  /* 0x0000000605057227 */ /* 0x000fc600078e00ff */
[----:B------:R-:W0:Y:S02]  /*0740*/  MUFU.RCP R2, R7 ;  /* 0x0000000700027308 */ /* 0x000e240000001000 */
[----:B------:R-:W-:-:S05]  /*0750*/  IADD3 R5, PT, PT, -R5, RZ, RZ ;  /* 0x000000ff05057210 */ /* 0x000fca0007ffe1ff */
[----:B------:R-:W-:-:S05]  /*0760*/  IMAD R5, R0, R5, R6 ;  /* 0x0000000500057224 */ /* 0x000fca00078e0206 */
[----:B------:R-:W-:Y:S01]  /*0770*/  ISETP.GT.U32.AND P1, PT, R0, R5, PT ;  /* 0x000000050000720c */ /* 0x000fe20003f24070 */
[----:B0-----:R-:W-:-:S04]  /*0780*/  FFMA R3, -R7, R2, 1 ;  /* 0x3f80000007037423 */ /* 0x001fc80000000102 */
[----:B------:R-:W-:-:S08]  /*0790*/  FFMA R3, R2, R3, R2 ;  /* 0x0000000302037223 */ /* 0x000fd00000000002 */
[----:B------:R-:W-:-:S05]  /*07a0*/  @!P1 IMAD.IADD R5, R5, 0x1, -R0 ;  /* 0x0000000105059824 */ /* 0x000fca00078e0a00 */
[----:B------:R-:W-:-:S13]  /*07b0*/  ISETP.GT.U32.AND P1, PT, R0, R5, PT ;  /* 0x000000050000720c */ /* 0x000fda0003f24070 */
[----:B------:R-:W-:-:S04]  /*07c0*/  @!P1 IMAD.IADD R5, R5, 0x1, -R0 ;  /* 0x0000000105059824 */ /* 0x000fc800078e0a00 */
[----:B------:R-:W-:-:S05]  /*07d0*/  @!P2 IMAD.MOV R5, RZ, RZ, -R5 ;  /* 0x000000ffff05a224 */ /* 0x000fca00078e0a05 */
[----:B------:R-:W-:-:S04]  /*07e0*/  SEL R0, R4, R5, !P0 ;  /* 0x0000000504007207 */ /* 0x000fc80004000000 */
[----:B------:R-:W-:-:S04]  /*07f0*/  I2FP.F32.S32 R0, R0 ;  /* 0x0000000000007245 */ /* 0x000fc80000201400 */
[----:B------:R-:W0:Y:S01]  /*0800*/  FCHK P0, R0, R7 ;  /* 0x0000000700007302 */ /* 0x000e220000000000 */
[----:B------:R-:W-:-:S04]  /*0810*/  FFMA R2, R0, R3, RZ ;  /* 0x0000000300027223 */ /* 0x000fc800000000ff */
[----:B------:R-:W-:-:S04]  /*0820*/  FFMA R4, -R7, R2, R0 ;  /* 0x0000000207047223 */ /* 0x000fc80000000100 */
[----:B------:R-:W-:Y:S01]  /*0830*/  FFMA R2, R3, R4, R2 ;  /* 0x0000000403027223 */ /* 0x000fe20000000002 */
[----:B0-----:R-:W-:Y:S06]  /*0840*/  @!P0 BRA `(.L_x_6) ;  /* 0x00000000000c8947 */ /* 0x001fec0003800000 */
[----:B------:R-:W-:-:S07]  /*0850*/  MOV R2, 0x870 ;  /* 0x0000087000027802 */ /* 0x000fce0000000f00 */
[----:B------:R-:W-:Y:S05]  /*0860*/  CALL.REL.NOINC `($__internal_0_$__cuda_sm3x_div_rn_noftz_f32_slowpath) ;  /* 0x0000000000dc7944 */ /* 0x000fea0003c00000 */
[----:B------:R-:W-:-:S07]  /*0870*/  IMAD.MOV.U32 R2, RZ, RZ, R0 ;  /* 0x000000ffff027224 */ /* 0x000fce00078e0000 */
.L_x_6:
[----:B------:R-:W-:-:S07]  /*0880*/  FADD R0, -R2, 1 ;  /* 0x3f80000002007421 */ /* 0x000fce0000000100 */
.L_x_5:
[----:B------:R-:W0:Y:S02]  /*0890*/  LDC R2, c[0x0][0x3b8] ;  /* 0x0000ee00ff027b82 */ /* 0x000e240000000800 */
[----:B0-----:R-:W-:-:S05]  /*08a0*/  VIADD R2, R2, 0xffffffff ;  /* 0xffffffff02027836 */ /* 0x001fca0000000000 */
[----:B------:R-:W-:-:S13]  /*08b0*/  ISETP.GE.AND P0, PT, R19, R2, PT ;  /* 0x000000021300720c */ /* 0x000fda0003f06270 */
[----:B------:R-:W-:Y:S05]  /*08c0*/  @P0 BRA `(.L_x_7) ;  /* 0x0000000000ac0947 */ /* 0x000fea0003800000 */
[----:B------:R-:W0:Y:S01]  /*08d0*/  LDCU UR4, c[0x0][0x39c] ;  /* 0x00007380ff0477ac */ /* 0x000e220008000800 */
[----:B------:R-:W-:Y:S01]  /*08e0*/  IMAD R18, R2, R18, R19 ;  /* 0x0000001202127224 */ /* 0x000fe200078e0213 */
[----:B0-----:R-:W-:-:S13]  /*08f0*/  ISETP.GE.AND P0, PT, R16, UR4, PT ;  /* 0x0000000410007c0c */ /* 0x001fda000bf06270 */
[----:B------:R-:W-:Y:S05]  /*0900*/  @!P0 BRA `(.L_x_8) ;  /* 0x0000000000808947 */ /* 0x000fea0003800000 */
[----:B------:R-:W0:Y:S01]  /*0910*/  LDC R9, c[0x0][0x398] ;  /* 0x0000e600ff097b82 */ /* 0x000e220000000800 */
[----:B------:R-:W-:Y:S02]  /*0920*/  IABS R8, R16 ;  /* 0x0000001000087213 */ /* 0x000fe40000000000 */
[----:B------:R-:W-:Y:S02]  /*0930*/  ISETP.GE.AND P1, PT, R16, RZ, PT ;  /* 0x000000ff1000720c */ /* 0x000fe40003f26270 */
[----:B0-----:R-:W-:Y:S02]  /*0940*/  IABS R5, R9 ;  /* 0x0000000900057213 */ /* 0x001fe40000000000 */
[----:B------:R-:W-:Y:S02]  /*0950*/  ISETP.NE.AND P2, PT, R9, RZ, PT ;  /* 0x000000ff0900720c */ /* 0x000fe40003f45270 */
[----:B------:R-:W0:Y:S08]  /*0960*/  I2F.RP R4, R5 ;  /* 0x0000000500047306 */ /* 0x000e300000209400 */
[----:B0-----:R-:W0:Y:S02]  /*0970*/  MUFU.RCP R4, R4 ;  /* 0x0000000400047308 */ /* 0x001e240000001000 */
[----:B0-----:R-:W-:-:S06]  /*0980*/  IADD3 R6, PT, PT, R4, 0xffffffe, RZ ;  /* 0x0ffffffe04067810 */ /* 0x001fcc0007ffe0ff */
[----:B------:R-:W0:Y:S02]  /*0990*/  F2I.FTZ.U32.TRUNC.NTZ R3, R6 ;  /* 0x0000000600037305 */ /* 0x000e24000021f000 */
[----:B0-----:R-:W-:-:S04]  /*09a0*/  IMAD.MOV R2, RZ, RZ, -R3 ;  /* 0x000000ffff027224 */ /* 0x001fc800078e0a03 */
[----:B------:R-:W-:Y:S02]  /*09b0*/  IMAD R7, R2, R5, RZ ;  /* 0x0000000502077224 */ /* 0x000fe400078e02ff */
[----:B------:R-:W-:-:S04]  /*09c0*/  IMAD.MOV.U32 R2, RZ, RZ, RZ ;  /* 0x000000ffff027224 */ /* 0x000fc800078e00ff */
[----:B------:R-:W-:-:S04]  /*09d0*/  IMAD.HI.U32 R2, R3, R7, R2 ;  /* 0x0000000703027227 */ /* 0x000fc800078e0002 */
[----:B------:R-:W-:-:S04]  /*09e0*/  IMAD.MOV.U32 R3, RZ, RZ, R8 ;  /* 0x000000ffff037224 */ /* 0x000fc800078e0008 */
[----:B------:R-:W-:-:S04]  /*09f0*/  IMAD.HI.U32 R2, R2, R3, RZ ;  /* 0x0000000302027227 */ /* 0x000fc800078e00ff */
[----:B------:R-:W-:-:S04]  /*0a00*/  IMAD.MOV R2, RZ, RZ, -R2 ;  /* 0x000000ffff027224 */ /* 0x000fc800078e0a02 */
[----:B------:R-:W-:-:S05]  /*0a10*/  IMAD R2, R5, R2, R3 ;  /* 0x0000000205027224 */ /* 0x000fca00078e0203 */
[----:B------:R-:W-:-:S13]  /*0a20*/  ISETP.GT.U32.AND P0, PT, R5, R2, PT ;  /* 0x000000020500720c */ /* 0x000fda0003f04070 */
[----:B------:R-:W-:-:S05]  /*0a30*/  @!P0 IMAD.IADD R2, R2, 0x1, -R5 ;  /* 0x0000000102028824 */ /* 0x000fca00078e0a05 */
[----:B------:R-:W-:-:S13]  /*0a40*/  ISETP.GT.U32.AND P0, PT, R5, R2, PT ;  /* 0x000000020500720c */ /* 0x000fda0003f04070 */
[----:B------:R-:W-:-:S05]  /*0a50*/  @!P0 IADD3 R2, PT, PT, R2, -R5, RZ ;  /* 0x8000000502028210 */ /* 0x000fca0007ffe0ff */
[----:B------:R-:W-:Y:S01]  /*0a60*/  @!P1 IMAD.MOV R2, RZ, RZ, -R2 ;  /* 0x000000ffff029224 */ /* 0x000fe200078e0a02 */
[----:B------:R-:W-:-:S04]  /*0a70*/  @!P2 LOP3.LUT R2, RZ, R9, RZ, 0x33, !PT ;  /* 0x00000009ff02a212 */ /* 0x000fc800078e33ff */
[----:B------:R-:W-:-:S13]  /*0a80*/  ISETP.NE.AND P0, PT, R2, RZ, PT ;  /* 0x000000ff0200720c */ /* 0x000fda0003f05270 */
[----:B------:R-:W-:Y:S05]  /*0a90*/  @P0 BRA `(.L_x_8) ;  /* 0x00000000001c0947 */ /* 0x000fea0003800000 */
[----:B------:R-:W0:Y:S08]  /*0aa0*/  LDC.64 R2, c[0x0][0x388] ;  /* 0x0000e200ff027b82 */ /* 0x000e300000000a00 */
[----:B------:R-:W1:Y:S01]  /*0ab0*/  LDC.64 R4, c[0x0][0x390] ;  /* 0x0000e400ff047b82 */ /* 0x000e620000000a00 */
[----:B0-----:R-:W-:-:S06]  /*0ac0*/  IMAD.WIDE.U32 R2, R19, 0x4, R2 ;  /* 0x0000000413027825 */ /* 0x001fcc00078e0002 */
[----:B------:R-:W2:Y:S01]  /*0ad0*/  LDG.E R3, desc[UR36][R2.64] ;  /* 0x0000002402037981 */ /* 0x000ea2000c1e1900 */
[----:B-1----:R-:W-:-:S05]  /*0ae0*/  IMAD.WIDE.U32 R4, R18, 0x4, R4 ;  /* 0x0000000412047825 */ /* 0x002fca00078e0004 */
[----:B--2---:R1:W-:Y:S01]  /*0af0*/  STG.E desc[UR36][R4.64], R3 ;  /* 0x0000000304007986 */ /* 0x0043e2000c101924 */
[----:B------:R-:W-:Y:S05]  /*0b00*/  BRA `(.L_x_9) ;  /* 0x00000000000c7947 */ /* 0x000fea0003800000 */
.L_x_8:
[----:B------:R-:W0:Y:S02]  /*0b10*/  LDC.64 R2, c[0x0][0x390] ;  /* 0x0000e400ff027b82 */ /* 0x000e240000000a00 */
[----:B0-----:R-:W-:-:S05]  /*0b20*/  IMAD.WIDE.U32 R2, R18, 0x4, R2 ;  /* 0x0000000412027825 */ /* 0x001fca00078e0002 */
[----:B------:R0:W-:Y:S02]  /*0b30*/  STG.E desc[UR36][R2.64], RZ ;  /* 0x000000ff02007986 */ /* 0x0001e4000c101924 */
.L_x_9:
[----:B01----:R-:W0:Y:S02]  /*0b40*/  LDC.64 R2, c[0x0][0x3a0] ;  /* 0x0000e800ff027b82 */ /* 0x003e240000000a00 */
[----:B0-----:R-:W-:-:S05]  /*0b50*/  IMAD.WIDE.U32 R18, R18, 0x4, R2 ;  /* 0x0000000412127825 */ /* 0x001fca00078e0002 */
[----:B------:R-:W-:Y:S01]  /*0b60*/  STG.E desc[UR36][R18.64], R0 ;  /* 0x0000000012007986 */ /* 0x000fe2000c101924 */
[----:B------:R-:W-:Y:S05]  /*0b70*/  EXIT ;  /* 0x000000000000794d */ /* 0x000fea0003800000 */
.L_x_7:
[----:B------:R-:W-:-:S13]  /*0b80*/  ISETP.NE.AND P0, PT, R19, R2, PT ;  /* 0x000000021300720c */ /* 0x000fda0003f05270 */
[----:B------:R-:W-:Y:S05]  /*0b90*/  @P0 EXIT ;  /* 0x000000000000094d */ /* 0x000fea0003800000 */
[----:B------:R-:W0:Y:S02]  /*0ba0*/  LDC.64 R2, c[0x0][0x3a8] ;  /* 0x0000ea00ff027b82 */ /* 0x000e240000000a00 */
[----:B0-----:R-:W-:-:S05]  /*0bb0*/  IMAD.WIDE.U32 R18, R18, 0x4, R2 ;  /* 0x0000000412127825 */ /* 0x001fca00078e0002 */
[----:B------:R-:W-:Y:S01]  /*0bc0*/  STG.E desc[UR36][R18.64], R0 ;  /* 0x0000000012007986 */ /* 0x000fe2000c101924 */
[----:B------:R-:W-:Y:S05]  /*0bd0*/  EXIT ;  /* 0x000000000000794d */ /* 0x000fea0003800000 */
        .weak           $__internal_0_$__cuda_sm3x_div_rn_noftz_f32_slowpath
        .type           $__internal_0_$__cuda_sm3x_div_rn_noftz_f32_slowpath,@function
        .size           $__internal_0_$__cuda_sm3x_div_rn_noftz_f32_slowpath,(.L_x_88 - $__internal_0_$__cuda_sm3x_div_rn_noftz_f32_slowpath)
$__internal_0_$__cuda_sm3x_div_rn_noftz_f32_slowpath:
[----:B------:R-:W-:Y:S01]  /*0be0*/  SHF.R.U32.HI R4, RZ, 0x17, R7 ;  /* 0x00000017ff047819 */ /* 0x000fe20000011607 */
[--C-:B------:R-:W-:Y:S01]  /*0bf0*/  IMAD.MOV.U32 R6, RZ, RZ, R0.reuse ;  /* 0x000000ffff067224 */ /* 0x100fe200078e0000 */
[----:B------:R-:W-:Y:S02]  /*0c00*/  SHF.R.U32.HI R3, RZ, 0x17, R0 ;  /* 0x00000017ff037819 */ /* 0x000fe40000011600 */
[----:B------:R-:W-:Y:S02]  /*0c10*/  LOP3.LUT R5, R4, 0xff, RZ, 0xc0, !PT ;  /* 0x000000ff04057812 */ /* 0x000fe400078ec0ff */
[----:B------:R-:W-:-:S03]  /*0c20*/  LOP3.LUT R10, R3, 0xff, RZ, 0xc0, !PT ;  /* 0x000000ff030a7812 */ /* 0x000fc600078ec0ff */
[----:B------:R-:W-:Y:S02]  /*0c30*/  VIADD R8, R5, 0xffffffff ;  /* 0xffffffff05087836 */ /* 0x000fe40000000000 */
[----:B------:R-:W-:-:S03]  /*0c40*/  VIADD R9, R10, 0xffffffff ;  /* 0xffffffff0a097836 */ /* 0x000fc60000000000 */
[----:B------:R-:W-:-:S04]  /*0c50*/  ISETP.GT.U32.AND P0, PT, R8, 0xfd, PT ;  /* 0x000000fd0800780c */ /* 0x000fc80003f04070 */
[----:B------:R-:W-:-:S13]  /*0c60*/  ISETP.GT.U32.OR P0, PT, R9, 0xfd, P0 ;  /* 0x000000fd0900780c */ /* 0x000fda0000704470 */
[----:B------:R-:W-:Y:S01]  /*0c70*/  @!P0 IMAD.MOV.U32 R4, RZ, RZ, RZ ;  /* 0x000000ffff048224 */ /* 0x000fe200078e00ff */
[----:B------:R-:W-:Y:S06]  /*0c80*/  @!P0 BRA `(.L_x_10) ;  /* 0x0000000000608947 */ /* 0x000fec0003800000 */
[----:B------:R-:W-:Y:S02]  /*0c90*/  FSETP.GTU.FTZ.AND P0, PT, |R0|, +INF , PT ;  /* 0x7f8000000000780b */ /* 0x000fe40003f1c200 */
[----:B------:R-:W-:Y:S02]  /*0ca0*/  FSETP.GTU.FTZ.AND P1, PT, |R7|, +INF , PT ;  /* 0x7f8000000700780b */ /* 0x000fe40003f3c200 */
[----:B------:R-:W-:Y:S02]  /*0cb0*/  MOV R3, R7 ;  /* 0x0000000700037202 */ /* 0x000fe40000000f00 */
[----:B------:R-:W-:-:S13]  /*0cc0*/  PLOP3.LUT P0, PT, P0, P1, PT, 0xf8, 0x8f ;  /* 0x00000000008f781c */ /* 0x000fda0000703f70 */
[----:B------:R-:W-:Y:S05]  /*0cd0*/  @P0 BRA `(.L_x_11) ;  /* 0x0000000400440947 */ /* 0x000fea0003800000 */
[----:B------:R-:W-:-:S13]  /*0ce0*/  LOP3.LUT P0, RZ, R7, 0x7fffffff, R6, 0xc8, !PT ;  /* 0x7fffffff07ff7812 */ /* 0x000fda000780c806 */
[----:B------:R-:W-:Y:S05]  /*0cf0*/  @!P0 BRA `(.L_x_12) ;  /* 0x0000000400348947 */ /* 0x000fea0003800000 */
[C---:B------:R-:W-:Y:S02]  /*0d00*/  FSETP.NEU.FTZ.AND P2, PT, |R0|.reuse, +INF , PT ;  /* 0x7f8000000000780b */ /* 0x040fe40003f5d200 */
[----:B------:R-:W-:Y:S02]  /*0d10*/  FSETP.NEU.FTZ.AND P1, PT, |R3|, +INF , PT ;  /* 0x7f8000000300780b */ /* 0x000fe40003f3d200 */
[----:B------:R-:W-:-:S11]  /*0d20*/  FSETP.NEU.FTZ.AND P0, PT, |R0|, +INF , PT ;  /* 0x7f8000000000780b */ /* 0x000fd60003f1d200 */
[----:B------:R-:W-:Y:S05]  /*0d30*/  @!P1 BRA !P2, `(.L_x_12) ;  /* 0x0000000400249947 */ /* 0x000fea0005000000 */
[----:B------:R-:W-:-:S04]  /*0d40*/  LOP3.LUT P2, RZ, R6, 0x7fffffff, RZ, 0xc0, !PT ;  /* 0x7fffffff06ff7812 */ /* 0x000fc8000784c0ff */
[----:B------:R-:W-:-:S13]  /*0d50*/  PLOP3.LUT P1, PT, P1, P2, PT, 0x2f, 0xf2 ;  /* 0x0000000000f2781c */ /* 0x000fda0000f24577 */
[----:B------:R-:W-:Y:S05]  /*0d60*/  @P1 BRA `(.L_x_13) ;  /* 0x0000000400101947 */ /* 0x000fea0003800000 */
[----:B------:R-:W-:-:S04]  /*0d70*/  LOP3.LUT P1, RZ, R7, 0x7fffffff, RZ, 0xc0, !PT ;  /* 0x7fffffff07ff7812 */ /* 0x000fc8000782c0ff */
[----:B------:R-:W-:-:S13]  /*0d80*/  PLOP3.LUT P0, PT, P0, P1, PT, 0x2f, 0xf2 ;  /* 0x0000000000f2781c */ /* 0x000fda0000702577 */
[----:B------:R-:W-:Y:S05]  /*0d90*/  @P0 BRA `(.L_x_14) ;  /* 0x0000000000f80947 */ /* 0x000fea0003800000 */
[----:B------:R-:W-:Y:S02]  /*0da0*/  ISETP.GE.AND P0, PT, R9, RZ, PT ;  /* 0x000000ff0900720c */ /* 0x000fe40003f06270 */
[----:B------:R-:W-:-:S11]  /*0db0*/  ISETP.GE.AND P1, PT, R8, RZ, PT ;  /* 0x000000ff0800720c */ /* 0x000fd60003f26270 */
[----:B------:R-:W-:Y:S02]  /*0dc0*/  @P0 IMAD.MOV.U32 R4, RZ, RZ, RZ ;  /* 0x000000ffff040224 */ /* 0x000fe400078e00ff */
[----:B------:R-:W-:Y:S01]  /*0dd0*/  @!P0 FFMA R6, R0, 1.84467440737095516160e+19, RZ ;  /* 0x5f80000000068823 */ /* 0x000fe200000000ff */
[----:B------:R-:W-:Y:S02]  /*0de0*/  @!P0 IMAD.MOV.U32 R4, RZ, RZ, -0x40 ;  /* 0xffffffc0ff048424 */ /* 0x000fe400078e00ff */
[----:B------:R-:W-:Y:S02]  /*0df0*/  @!P1 FFMA R7, R3, 1.84467440737095516160e+19, RZ ;  /* 0x5f80000003079823 */ /* 0x000fe400000000ff */
[----:B------:R-:W-:-:S07]  /*0e00*/  @!P1 VIADD R4, R4, 0x40 ;  /* 0x0000004004049836 */ /* 0x000fce0000000000 */
.L_x_10:
[----:B------:R-:W-:Y:S02]  /*0e10*/  LEA R0, R5, 0xc0800000, 0x17 ;  /* 0xc080000005007811 */ /* 0x000fe400078eb8ff */
[----:B------:R-:W-:-:S03]  /*0e20*/  IADD3 R3, PT, PT, R10, -0x7f, RZ ;  /* 0xffffff810a037810 */ /* 0x000fc60007ffe0ff */
[----:B------:R-:W-:Y:S01]  /*0e30*/  IMAD.IADD R7, R7, 0x1, -R0 ;  /* 0x0000000107077824 */ /* 0x000fe200078e0a00 */
[C---:B------:R-:W-:Y:S01]  /*0e40*/  IADD3 R5, PT, PT, R3.reuse, 0x7f, -R5 ;  /* 0x0000007f03057810 */ /* 0x040fe20007ffe805 */
[----:B------:R-:W-:Y:S02]  /*0e50*/  IMAD R0, R3, -0x800000, R6 ;  /* 0xff80000003007824 */ /* 0x000fe400078e0206 */
[----:B------:R-:W0:Y:S01]  /*0e60*/  MUFU.RCP R8, R7 ;  /* 0x0000000700087308 */ /* 0x000e220000001000 */
[----:B------:R-:W-:Y:S01]  /*0e70*/  FADD.FTZ R9, -R7, -RZ ;  /* 0x800000ff07097221 */ /* 0x000fe20000010100 */
[----:B------:R-:W-:-:S03]  /*0e80*/  IMAD.IADD R5, R5, 0x1, R4 ;  /* 0x0000000105057824 */ /* 0x000fc600078e0204 */
[----:B0-----:R-:W-:-:S04]  /*0e90*/  FFMA R11, R8, R9, 1 ;  /* 0x3f800000080b7423 */ /* 0x001fc80000000009 */
[----:B------:R-:W-:-:S04]  /*0ea0*/  FFMA R13, R8, R11, R8 ;  /* 0x0000000b080d7223 */ /* 0x000fc80000000008 */
[----:B------:R-:W-:-:S04]  /*0eb0*/  FFMA R6, R0, R13, RZ ;  /* 0x0000000d00067223 */ /* 0x000fc800000000ff */
[----:B------:R-:W-:-:S04]  /*0ec0*/  FFMA R11, R9, R6, R0 ;  /* 0x00000006090b7223 */ /* 0x000fc80000000000 */
[----:B------:R-:W-:-:S04]  /*0ed0*/  FFMA R6, R13, R11, R6 ;  /* 0x0000000b0d067223 */ /* 0x000fc80000000006 */
[----:B------:R-:W-:-:S04]  /*0ee0*/  FFMA R9, R9, R6, R0 ;  /* 0x0000000609097223 */ /* 0x000fc80000000000 */
[----:B------:R-:W-:-:S05]  /*0ef0*/  FFMA R0, R13, R9, R6 ;  /* 0x000000090d007223 */ /* 0x000fca0000000006 */
[----:B------:R-:W-:-:S04]  /*0f00*/  SHF.R.U32.HI R3, RZ, 0x17, R0 ;  /* 0x00000017ff037819 */ /* 0x000fc80000011600 */
[----:B------:R-:W-:-:S05]  /*0f10*/  LOP3.LUT R3, R3, 0xff, RZ, 0xc0, !PT ;  /* 0x000000ff03037812 */ /* 0x000fca00078ec0ff */
[----:B------:R-:W-:-:S04]  /*0f20*/  IMAD.IADD R7, R3, 0x1, R5 ;  /* 0x0000000103077824 */ /* 0x000fc800078e0205 */
[----:B------:R-:W-:-:S05]  /*0f30*/  VIADD R3, R7, 0xffffffff ;  /* 0xffffffff07037836 */ /* 0x000fca0000000000 */
[----:B------:R-:W-:-:S13]  /*0f40*/  ISETP.GE.U32.AND P0, PT, R3, 0xfe, PT ;  /* 0x000000fe0300780c */ /* 0x000fda0003f06070 */
[----:B------:R-:W-:Y:S05]  /*0f50*/  @!P0 BRA `(.L_x_15) ;  /* 0x0000000000808947 */ /* 0x000fea0003800000 */
[----:B------:R-:W-:-:S13]  /*0f60*/  ISETP.GT.AND P0, PT, R7, 0xfe, PT ;  /* 0x000000fe0700780c */ /* 0x000fda0003f04270 */
[----:B------:R-:W-:Y:S05]  /*0f70*/  @P0 BRA `(.L_x_16) ;  /* 0x00000000006c0947 */ /* 0x000fea0003800000 */
[----:B------:R-:W-:-:S13]  /*0f80*/  ISETP.GE.AND P0, PT, R7, 0x1, PT ;  /* 0x000000010700780c */ /* 0x000fda0003f06270 */
[----:B------:R-:W-:Y:S05]  /*0f90*/  @P0 BRA `(.L_x_17) ;  /* 0x0000000000980947 */ /* 0x000fea0003800000 */
[----:B------:R-:W-:Y:S02]  /*0fa0*/  ISETP.GE.AND P0, PT, R7, -0x18, PT ;  /* 0xffffffe80700780c */ /* 0x000fe40003f06270 */
[----:B------:R-:W-:-:S11]  /*0fb0*/  LOP3.LUT R0, R0, 0x80000000, RZ, 0xc0, !PT ;  /* 0x8000000000007812 */ /* 0x000fd600078ec0ff */
[----:B------:R-:W-:Y:S05]  /*0fc0*/  @!P0 BRA `(.L_x_17) ;  /* 0x00000000008c8947 */ /* 0x000fea0003800000 */
[CCC-:B------:R-:W-:Y:S01]  /*0fd0*/  FFMA.RZ R3, R13.reuse, R9.reuse, R6.reuse ;  /* 0x000000090d037223 */ /* 0x1c0fe2000000c006 */
[-CC-:B------:R-:W-:Y:S01]  /*0fe0*/  FFMA.RM R4, R13, R9.reuse, R6.reuse ;  /* 0x000000090d047223 */ /* 0x180fe20000004006 */
[C---:B------:R-:W-:Y:S02]  /*0ff0*/  ISETP.NE.AND P2, PT, R7.reuse, RZ, PT ;  /* 0x000000ff0700720c */ /* 0x040fe40003f45270 */
[----:B------:R-:W-:Y:S02]  /*1000*/  ISETP.NE.AND P1, PT, R7, RZ, PT ;  /* 0x000000ff0700720c */ /* 0x000fe40003f25270 */
[----:B------:R-:W-:Y:S01]  /*1010*/  LOP3.LUT R5, R3, 0x7fffff, RZ, 0xc0, !PT ;  /* 0x007fffff03057812 */ /* 0x000fe200078ec0ff */
[----:B------:R-:W-:Y:S01]  /*1020*/  FFMA.RP R3, R13, R9, R6 ;  /* 0x000000090d037223 */ /* 0x000fe20000008006 */
[C---:B------:R-:W-:Y:S01]  /*1030*/  VIADD R6, R7.reuse, 0x20 ;  /* 0x0000002007067836 */ /* 0x040fe20000000000 */
[----:B------:R-:W-:Y:S02]  /*1040*/  IADD3 R7, PT, PT, -R7, RZ, RZ ;  /* 0x000000ff07077210 */ /* 0x000fe40007ffe1ff */
[----:B------:R-:W-:-:S02]  /*1050*/  LOP3.LUT R5, R5, 0x800000, RZ, 0xfc, !PT ;  /* 0x0080000005057812 */ /* 0x000fc400078efcff */
[----:B------:R-:W-:Y:S02]  /*1060*/  FSETP.NEU.FTZ.AND P0, PT, R3, R4, PT ;  /* 0x000000040300720b */ /* 0x000fe40003f1d000 */
[----:B------:R-:W-:Y:S02]  /*1070*/  SHF.L.U32 R6, R5, R6, RZ ;  /* 0x0000000605067219 */ /* 0x000fe400000006ff */
[----:B------:R-:W-:Y:S02]  /*1080*/  SEL R4, R7, RZ, P2 ;  /* 0x000000ff07047207 */ /* 0x000fe40001000000 */
[----:B------:R-:W-:Y:S02]  /*1090*/  ISETP.NE.AND P1, PT, R6, RZ, P1 ;  /* 0x000000ff0600720c */ /* 0x000fe40000f25270 */
[----:B------:R-:W-:Y:S02]  /*10a0*/  SHF.R.U32.HI R4, RZ, R4, R5 ;  /* 0x00000004ff047219 */ /* 0x000fe40000011605 */
[----:B------:R-:W-:-:S02]  /*10b0*/  PLOP3.LUT P0, PT, P0, P1, PT, 0xf8, 0x8f ;  /* 0x00000000008f781c */ /* 0x000fc40000703f70 */
[----:B------:R-:W-:Y:S02]  /*10c0*/  SHF.R.U32.HI R6, RZ, 0x1, R4 ;  /* 0x00000001ff067819 */ /* 0x000fe40000011604 */
[----:B------:R-:W-:-:S04]  /*10d0*/  SEL R3, RZ, 0x1, !P0 ;  /* 0x00000001ff037807 */ /* 0x000fc80004000000 */
[----:B------:R-:W-:-:S04]  /*10e0*/  LOP3.LUT R3, R3, 0x1, R6, 0xf8, !PT ;  /* 0x0000000103037812 */ /* 0x000fc800078ef806 */
[----:B------:R-:W-:-:S05]  /*10f0*/  LOP3.LUT R3, R3, R4, RZ, 0xc0, !PT ;  /* 0x0000000403037212 */ /* 0x000fca00078ec0ff */
[----:B------:R-:W-:-:S05]  /*1100*/  IMAD.IADD R3, R6, 0x1, R3 ;  /* 0x0000000106037824 */ /* 0x000fca00078e0203 */
[----:B------:R-:W-:Y:S01]  /*1110*/  LOP3.LUT R0, R3, R0, RZ, 0xfc, !PT ;  /* 0x0000000003007212 */ /* 0x000fe200078efcff */
[----:B------:R-:W-:Y:S06]  /*1120*/  BRA `(.L_x_17) ;  /* 0x0000000000347947 */ /* 0x000fec0003800000 */
.L_x_16:
[----:B------:R-:W-:-:S04]  /*1130*/  LOP3.LUT R0, R0, 0x80000000, RZ, 0xc0, !PT ;  /* 0x8000000000007812 */ /* 0x000fc800078ec0ff */
[----:B------:R-:W-:Y:S01]  /*1140*/  LOP3.LUT R0, R0, 0x7f800000, RZ, 0xfc, !PT ;  /* 0x7f80000000007812 */ /* 0x000fe200078efcff */
[----:B------:R-:W-:Y:S06]  /*1150*/  BRA `(.L_x_17) ;  /* 0x0000000000287947 */ /* 0x000fec0003800000 */
.L_x_15:
[----:B------:R-:W-:Y:S01]  /*1160*/  IMAD R0, R5, 0x800000, R0 ;  /* 0x0080000005007824 */ /* 0x000fe200078e0200 */
[----:B------:R-:W-:Y:S06]  /*1170*/  BRA `(.L_x_17) ;  /* 0x0000000000207947 */ /* 0x000fec0003800000 */
.L_x_14:
[----:B------:R-:W-:-:S04]  /*1180*/  LOP3.LUT R0, R7, 0x80000000, R6, 0x48, !PT ;  /* 0x8000000007007812 */ /* 0x000fc800078e4806 */
[----:B------:R-:W-:Y:S01]  /*1190*/  LOP3.LUT R0, R0, 0x7f800000, RZ, 0xfc, !PT ;  /* 0x7f80000000007812 */ /* 0x000fe200078efcff */
[----:B------:R-:W-:Y:S06]  /*11a0*/  BRA `(.L_x_17) ;  /* 0x0000000000147947 */ /* 0x000fec0003800000 */
.L_x_13:
[----:B------:R-:W-:Y:S01]  /*11b0*/  LOP3.LUT R0, R7, 0x80000000, R6, 0x48, !PT ;  /* 0x8000000007007812 */ /* 0x000fe200078e4806 */
[----:B------:R-:W-:Y:S06]  /*11c0*/  BRA `(.L_x_17) ;  /* 0x00000000000c7947 */ /* 0x000fec0003800000 */
.L_x_12:
[----:B------:R-:W0:Y:S01]  /*11d0*/  MUFU.RSQ R0, -QNAN ;  /* 0xffc0000000007908 */ /* 0x000e220000001400 */
[----:B------:R-:W-:Y:S05]  /*11e0*/  BRA `(.L_x_17) ;  /* 0x0000000000047947 */ /* 0x000fea0003800000 */
.L_x_11:
[----:B------:R-:W-:-:S07]  /*11f0*/  FADD.FTZ R0, R0, R3 ;  /* 0x0000000300007221 */ /* 0x000fce0000010000 */
.L_x_17:
[----:B------:R-:W-:-:S04]  /*1200*/  IMAD.MOV.U32 R3, RZ, RZ, 0x0 ;  /* 0x00000000ff037424 */ /* 0x000fc800078e00ff */
[----:B0-----:R-:W-:Y:S05]  /*1210*/  RET.REL.NODEC R2 `(CudaVaccinationCampaignStep) ;  /* 0xffffffec02787950 */ /* 0x001fea0003c3ffff */
.L_x_18:
[----:B------:R-:W-:-:S00]  /*1220*/  BRA `(.L_x_18) ;  /* 0xfffffffc00fc7947 */ /* 0x000fc0000383ffff */
[----:B------:R-:W-:-:S00]  /*1230*/  NOP ;  /* 0x0000000000007918 */ /* 0x000fc00000000000 */
        /* <DEDUP_REMOVED lines=12> */
.L_x_88:


//--------------------- .text.CudaFederalGovernmentSubsidyStep --------------------------
	.section	.text.CudaFederalGovernmentSubsidyStep,"ax",@progbits
	.align	128
        .global         CudaFederalGovernmentSubsidyStep
        .type           CudaFederalGovernmentSubsidyStep,@function
        .size           CudaFederalGovernmentSubsidyStep,(.L_x_89 - CudaFederalGovernmentSubsidyStep)
        .other          CudaFederalGovernmentSubsidyStep,@"STO_CUDA_ENTRY STV_DEFAULT"
CudaFederalGovernmentSubsidyStep:
.text.CudaFederalGovernmentSubsidyStep:
[----:B------:R-:W0:Y:S01]  /*0000*/  LDC R1, c[0x0][0x37c] ;  /* 0x0000df00ff017b82 */ /* 0x000e220000000800 */
[----:B------:R-:W1:Y:S07]  /*0010*/  S2R R19, SR_CTAID.X ;  /* 0x0000000000137919 */ /* 0x000e6e0000002500 */
[----:B------:R-:W1:Y:S01]  /*0020*/  LDC.64 R16, c[0x0][0x3e0] ;  /* 0x0000f800ff107b82 */ /* 0x000e620000000a00 */
[----:B------:R-:W2:Y:S01]  /*0030*/  LDCU.64 UR36, c[0x0][0x358] ;  /* 0x00006b00ff2477ac */ /* 0x000ea20008000a00 */
[----:B------:R-:W3:Y:S01]  /*0040*/  LDCU UR4, c[0x0][0x3ec] ;  /* 0x00007d80ff0477ac */ /* 0x000ee20008000800 */
[----:B-1----:R-:W-:-:S05]  /*0050*/  IMAD.WIDE.U32 R16, R19, 0x4, R16 ;  /* 0x0000000413107825 */ /* 0x002fca00078e0010 */
[----:B--2---:R-:W3:Y:S01]  /*0060*/  LDG.E R0, desc[UR36][R16.64] ;  /* 0x0000002410007981 */ /* 0x004ee2000c1e1900 */
[----:B------:R-:W1:Y:S01]  /*0070*/  S2R R18, SR_TID.X ;  /* 0x0000000000127919 */ /* 0x000e620000002100 */
[C---:B---3--:R-:W-:Y:S02]  /*0080*/  ISETP.GT.AND P0, PT, R0.reuse, UR4, PT ;  /* 0x0000000400007c0c */ /* 0x048fe4000bf04270 */
[----:B------:R-:W-:-:S13]  /*0090*/  ISETP.GT.AND P1, PT, R0, RZ, PT ;  /* 0x000000ff0000720c */ /* 0x000fda0003f24270 */
[----:B01----:R-:W-:Y:S05]  /*00a0*/  @!P0 BRA P1, `(.L_x_19) ;  /* 0x0000000000408947 */ /* 0x003fea0000800000 */
[----:B------:R-:W-:Y:S01]  /*00b0*/  MOV R2, 0x0 ;  /* 0x0000000000027802 */ /* 0x000fe20000000f00 */
[----:B------:R-:W0:Y:S01]  /*00c0*/  LDCU.64 UR4, c[0x4][0x20] ;  /* 0x01000400ff0477ac */ /* 0x000e220008000a00 */
[----:B------:R-:W-:Y:S02]  /*00d0*/  IMAD.MOV.U32 R8, RZ, RZ, 0x88 ;  /* 0x00000088ff087424 */ /* 0x000fe400078e00ff */
        /* <DEDUP_REMOVED lines=9> */
[----:B---3--:R-:W-:Y:S01]  /*0170*/  IMAD.U32 R10, RZ, RZ, UR8 ;  /* 0x00000008ff0a7e24 */ /* 0x008fe2000f8e00ff */
[----:B------:R-:W-:-:S07]  /*0180*/  MOV R11, UR9 ;  /* 0x00000009000b7c02 */ /* 0x000fce0008000f00 */
[----:B------:R-:W-:-:S07]  /*0190*/  LEPC R20, `(.L_x_19) ;  /* 0x000000001014794e */ /* 0x000fce0000000000 */
[----:B--2---:R-:W-:Y:S05]  /*01a0*/  CALL.ABS.NOINC R2 ;  /* 0x0000000002007343 */ /* 0x004fea0003c00000 */
.L_x_19:
[----:B------:R-:W0:Y:S01]  /*01b0*/  LDCU UR4, c[0x0][0x3e8] ;  /* 0x00007d00ff0477ac */ /* 0x000e220008000800 */
[----:B------:R-:W-:Y:S01]  /*01c0*/  BSSY.RECONVERGENT B6, `(.L_x_20) ;  /* 0x0000013000067945 */ /* 0x000fe20003800200 */
[----:B0-----:R-:W-:-:S13]  /*01d0*/  ISETP.GE.AND P0, PT, R18, UR4, PT ;  /* 0x0000000412007c0c */ /* 0x001fda000bf06270 */
[----:B------:R-:W-:Y:S05]  /*01e0*/  @!P0 BRA `(.L_x_21) ;  /* 0x0000000000408947 */ /* 0x000fea0003800000 */
[----:B------:R-:W-:Y:S01]  /*01f0*/  MOV R2, 0x0 ;  /* 0x0000000000027802 */ /* 0x000fe20000000f00 */
[----:B------:R-:W0:Y:S01]  /*0200*/  LDCU.64 UR4, c[0x4][0x30] ;  /* 0x01000600ff0477ac */ /* 0x000e220008000a00 */
[----:B------:R-:W-:Y:S02]  /*0210*/  HFMA2 R13, -RZ, RZ, 0, 0 ;  /* 0x00000000ff0d7431 */ /* 0x000fe400000001ff */
[----:B------:R-:W-:Y:S01]  /*0220*/  IMAD.MOV.U32 R8, RZ, RZ, 0x8a ;  /* 0x0000008aff087424 */ /* 0x000fe200078e00ff */
[----:B------:R-:W1:Y:S01]  /*0230*/  LDCU.64 UR6, c[0x4][0x28] ;  /* 0x01000500ff0677ac */ /* 0x000e620008000a00 */
[----:B------:R-:W2:Y:S01]  /*0240*/  LDC.64 R2, c[0x4][R2] ;  /* 0x0100000002027b82 */ /* 0x000ea20000000a00 */
[----:B------:R-:W-:Y:S01]  /*0250*/  IMAD.MOV.U32 R12, RZ, RZ, 0x1 ;  /* 0x00000001ff0c7424 */ /* 0x000fe200078e00ff */
[----:B------:R-:W3:Y:S01]  /*0260*/  LDCU.64 UR8, c[0x4][0x10] ;  /* 0x01000200ff0877ac */ /* 0x000ee20008000a00 */
[----:B0-----:R-:W-:Y:S02]  /*0270*/  IMAD.U32 R4, RZ, RZ, UR4 ;  /* 0x00000004ff047e24 */ /* 0x001fe4000f8e00ff */
[----:B------:R-:W-:Y:S01]  /*0280*/  IMAD.U32 R5, RZ, RZ, UR5 ;  /* 0x00000005ff057e24 */ /* 0x000fe2000f8e00ff */
[----:B-1----:R-:W-:Y:S01]  /*0290*/  MOV R6, UR6 ;  /* 0x0000000600067c02 */ /* 0x002fe20008000f00 */
[----:B------:R-:W-:-:S02]  /*02a0*/  IMAD.U32 R7, RZ, RZ, UR7 ;  /* 0x00000007ff077e24 */ /* 0x000fc4000f8e00ff */
[----:B---3--:R-:W-:Y:S02]  /*02b0*/  IMAD.U32 R10, RZ, RZ, UR8 ;  /* 0x00000008ff0a7e24 */ /* 0x008fe4000f8e00ff */
[----:B------:R-:W-:-:S07]  /*02c0*/  IMAD.U32 R11, RZ, RZ, UR9 ;  /* 0x00000009ff0b7e24 */ /* 0x000fce000f8e00ff */
[----:B------:R-:W-:-:S07]  /*02d0*/  LEPC R20, `(.L_x_21) ;  /* 0x000000001014794e */ /* 0x000fce0000000000 */
[----:B--2---:R-:W-:Y:S05]  /*02e0*/  CALL.ABS.NOINC R2 ;  /* 0x0000000002007343 */ /* 0x004fea0003c00000 */
.L_x_21:
[----:B------:R-:W-:Y:S05]  /*02f0*/  BSYNC.RECONVERGENT B6 ;  /* 0x0000000000067941 */ /* 0x000fea0003800200 */
.L_x_20:
[----:B------:R-:W0:Y:S02]  /*0300*/  LDC R5, c[0x0][0x3e8] ;  /* 0x0000fa00ff057b82 */ /* 0x000e240000000800 */
[----:B0-----:R-:W-:-:S05]  /*0310*/  VIADD R5, R5, 0xffffffff ;  /* 0xffffffff05057836 */ /* 0x001fca0000000000 */
[----:B------:R-:W-:-:S13]  /*0320*/  ISETP.GE.AND P0, PT, R18, R5, PT ;  /* 0x000000051200720c */ /* 0x000fda0003f06270 */
[----:B------:R-:W-:Y:S05]  /*0330*/  @P0 BRA `(.L_x_22) ;  /* 0x0000000800640947 */ /* 0x000fea0003800000 */
[----:B------:R0:W2:Y:S01]  /*0340*/  LDG.E R22, desc[UR36][R16.64] ;  /* 0x0000002410167981 */ /* 0x0000a2000c1e1900 */
[----:B------:R-:W1:Y:S01]  /*0350*/  LDC R6, c[0x0][0x390] ;  /* 0x0000e400ff067b82 */ /* 0x000e620000000800 */
[----:B------:R-:W3:Y:S01]  /*0360*/  LDCU UR4, c[0x0][0x3ec] ;  /* 0x00007d80ff0477ac */ /* 0x000ee20008000800 */
[----:B0-----:R-:W-:Y:S01]  /*0370*/  IMAD R17, R5, R19, RZ ;  /* 0x0000001305117224 */ /* 0x001fe200078e02ff */
[----:B-1----:R-:W-:-:S04]  /*0380*/  IABS R7, R6 ;  /* 0x0000000600077213 */ /* 0x002fc80000000000 */
[----:B------:R-:W0:Y:S08]  /*0390*/  I2F.RP R4, R7 ;  /* 0x0000000700047306 */ /* 0x000e300000209400 */
[----:B0-----:R-:W0:Y:S02]  /*03a0*/  MUFU.RCP R4, R4 ;  /* 0x0000000400047308 */ /* 0x001e240000001000 */
[----:B0-----:R-:W-:-:S06]  /*03b0*/  VIADD R2, R4, 0xffffffe ;  /* 0x0ffffffe04027836 */ /* 0x001fcc0000000000 */
[----:B------:R0:W1:Y:S02]  /*03c0*/  F2I.FTZ.U32.TRUNC.NTZ R3, R2 ;  /* 0x0000000200037305 */ /* 0x000064000021f000 */
[----:B0-----:R-:W-:Y:S02]  /*03d0*/  IMAD.MOV.U32 R2, RZ, RZ, RZ ;  /* 0x000000ffff027224 */ /* 0x001fe400078e00ff */
[----:B-1----:R-:W-:-:S04]  /*03e0*/  IMAD.MOV R8, RZ, RZ, -R3 ;  /* 0x000000ffff087224 */ /* 0x002fc800078e0a03 */
[----:B------:R-:W-:-:S04]  /*03f0*/  IMAD R9, R8, R7, RZ ;  /* 0x0000000708097224 */ /* 0x000fc800078e02ff */
[----:B------:R-:W-:-:S04]  /*0400*/  IMAD.HI.U32 R3, R3, R9, R2 ;  /* 0x0000000903037227 */ /* 0x000fc800078e0002 */
[----:B--2---:R-:W-:-:S05]  /*0410*/  VIADD R0, R22, 0xffffffff ;  /* 0xffffffff16007836 */ /* 0x004fca0000000000 */
[----:B------:R-:W-:Y:S02]  /*0420*/  IABS R8, R0 ;  /* 0x0000000000087213 */ /* 0x000fe40000000000 */
[----:B------:R-:W-:Y:S01]  /*0430*/  ISETP.GE.AND P2, PT, R0, RZ, PT ;  /* 0x000000ff0000720c */ /* 0x000fe20003f46270 */
[----:B------:R-:W-:Y:S02]  /*0440*/  IMAD R0, R22, R5, -R5 ;  /* 0x0000000516007224 */ /* 0x000fe400078e0a05 */
[----:B------:R-:W-:-:S05]  /*0450*/  IMAD.HI.U32 R3, R3, R8, RZ ;  /* 0x0000000803037227 */ /* 0x000fca00078e00ff */
[----:B------:R-:W-:-:S05]  /*0460*/  IADD3 R3, PT, PT, -R3, RZ, RZ ;  /* 0x000000ff03037210 */ /* 0x000fca0007ffe1ff */
[----:B------:R-:W-:Y:S02]  /*0470*/  IMAD R2, R7, R3, R8 ;  /* 0x0000000307027224 */ /* 0x000fe400078e0208 */
[----:B---3--:R-:W-:-:S03]  /*0480*/  IMAD R3, R17, UR4, R17 ;  /* 0x0000000411037c24 */ /* 0x008fc6000f8e0211 */
[----:B------:R-:W-:Y:S01]  /*0490*/  ISETP.GT.U32.AND P0, PT, R7, R2, PT ;  /* 0x000000020700720c */ /* 0x000fe20003f04070 */
[----:B------:R-:W-:-:S04]  /*04a0*/  IMAD.IADD R3, R3, 0x1, R18 ;  /* 0x0000000103037824 */ /* 0x000fc800078e0212 */
[----:B------:R-:W-:Y:S02]  /*04b0*/  IMAD R16, R22, R5, R3 ;  /* 0x0000000516107224 */ /* 0x000fe400078e0203 */
[----:B------:R-:W-:-:S06]  /*04c0*/  IMAD.IADD R5, R3, 0x1, R0 ;  /* 0x0000000103057824 */ /* 0x000fcc00078e0200 */
[----:B------:R-:W-:Y:S01]  /*04d0*/  @!P0 IMAD.IADD R2, R2, 0x1, -R7 ;  /* 0x0000000102028824 */ /* 0x000fe200078e0a07 */
[----:B------:R-:W-:-:S04]  /*04e0*/  ISETP.NE.AND P0, PT, R6, RZ, PT ;  /* 0x000000ff0600720c */ /* 0x000fc80003f05270 */
[----:B------:R-:W-:-:S13]  /*04f0*/  ISETP.GT.U32.AND P1, PT, R7, R2, PT ;  /* 0x000000020700720c */ /* 0x000fda0003f24070 */
[----:B------:R-:W-:-:S04]  /*0500*/  @!P1 IMAD.IADD R2, R2, 0x1, -R7 ;  /* 0x0000000102029824 */ /* 0x000fc800078e0a07 */
[----:B------:R-:W-:Y:S01]  /*0510*/  @!P2 IMAD.MOV R2, RZ, RZ, -R2 ;  /* 0x000000ffff02a224 */ /* 0x000fe200078e0a02 */
[----:B------:R-:W-:-:S04]  /*0520*/  @!P0 LOP3.LUT R2, RZ, R6, RZ, 0x33, !PT ;  /* 0x00000006ff028212 */ /* 0x000fc800078e33ff */
[----:B------:R-:W-:-:S13]  /*0530*/  ISETP.NE.AND P0, PT, R2, RZ, PT ;  /* 0x000000ff0200720c */ /* 0x000fda0003f05270 */
[----:B------:R-:W-:Y:S05]  /*0540*/  @P0 BRA `(.L_x_23) ;  /* 0x0000000000700947 */ /* 0x000fea0003800000 */
[----:B------:R-:W0:Y:S01]  /*0550*/  LDC.64 R2, c[0x0][0x3b0] ;  /* 0x0000ec00ff027b82 */ /* 0x000e220000000a00 */
[----:B------:R-:W1:Y:S01]  /*0560*/  LDCU UR4, c[0x0][0x394] ;  /* 0x00007280ff0477ac */ /* 0x000e620008000800 */
[----:B0-----:R-:W-:-:S05]  /*0570*/  IMAD.WIDE.U32 R2, R19, 0x4, R2 ;  /* 0x0000000413027825 */ /* 0x001fca00078e0002 */
[----:B------:R-:W2:Y:S02]  /*0580*/  LDG.E R9, desc[UR36][R2.64] ;  /* 0x0000002402097981 */ /* 0x000ea4000c1e1900 */
[----:B--2---:R-:W-:-:S04]  /*0590*/  LOP3.LUT R0, RZ, R9, RZ, 0x33, !PT ;  /* 0x00000009ff007212 */ /* 0x004fc800078e33ff */
[----:B------:R-:W-:-:S04]  /*05a0*/  SHF.R.U32.HI R0, RZ, 0x1f, R0 ;  /* 0x0000001fff007819 */ /* 0x000fc80000011600 */
[----:B-1----:R-:W-:-:S13]  /*05b0*/  ISETP.GT.AND P0, PT, R0, UR4, PT ;  /* 0x0000000400007c0c */ /* 0x002fda000bf04270 */
[----:B------:R-:W-:Y:S05]  /*05c0*/  @!P0 BRA `(.L_x_24) ;  /* 0x00000000005c8947 */ /* 0x000fea0003800000 */
[----:B------:R-:W-:Y:S01]  /*05d0*/  MOV R2, 0x0 ;  /* 0x0000000000027802 */ /* 0x000fe20000000f00 */
[----:B------:R-:W0:Y:S01]  /*05e0*/  LDCU.64 UR4, c[0x4][0x40] ;  /* 0x01000800ff0477ac */ /* 0x000e220008000a00 */
[----:B------:R-:W-:Y:S02]  /*05f0*/  HFMA2 R8, -RZ, RZ, 0, 9.5367431640625e-06 ;  /* 0x000000a0ff087431 */ /* 0x000fe400000001ff */
        /* <DEDUP_REMOVED lines=13> */
.L_x_25:
[----:B------:R-:W0:Y:S02]  /*06d0*/  LDC.64 R2, c[0x0][0x3b0] ;  /* 0x0000ec00ff027b82 */ /* 0x000e240000000a00 */
[----:B0-----:R-:W-:-:S05]  /*06e0*/  IMAD.WIDE.U32 R2, R19, 0x4, R2 ;  /* 0x0000000413027825 */ /* 0x001fca00078e0002 */
[----:B------:R0:W5:Y:S01]  /*06f0*/  LDG.E R9, desc[UR36][R2.64] ;  /* 0x0000002402097981 */ /* 0x000162000c1e1900 */
[----:B------:R-:W-:Y:S05]  /*0700*/  BRA `(.L_x_24) ;  /* 0x00000000000c7947 */ /* 0x000fea0003800000 */
.L_x_23:
[----:B------:R-:W0:Y:S02]  /*0710*/  LDC.64 R2, c[0x0][0x380] ;  /* 0x0000e000ff027b82 */ /* 0x000e240000000a00 */
[----:B0-----:R-:W-:-:S05]  /*0720*/  IMAD.WIDE R2, R5, 0x4, R2 ;  /* 0x0000000405027825 */ /* 0x001fca00078e0202 */
[----:B------:R1:W5:Y:S02]  /*0730*/  LDG.E R9, desc[UR36][R2.64] ;  /* 0x0000002402097981 */ /* 0x000364000c1e1900 */
.L_x_24:
[----:B------:R-:W2:Y:S01]  /*0740*/  LDC.64 R4, c[0x0][0x380] ;  /* 0x0000e000ff047b82 */ /* 0x000ea20000000a00 */
[----:B------:R-:W3:Y:S07]  /*0750*/  LDCU UR4, c[0x0][0x394] ;  /* 0x00007280ff0477ac */ /* 0x000eee0008000800 */
[----:B01----:R-:W0:Y:S01]  /*0760*/  LDC.64 R2, c[0x0][0x398] ;  /* 0x0000e600ff027b82 */ /* 0x003e220000000a00 */
[----:B--2---:R-:W-:-:S05]  /*0770*/  IMAD.WIDE R4, R16, 0x4, R4 ;  /* 0x0000000410047825 */ /* 0x004fca00078e0204 */
[----:B-----5:R1:W-:Y:S01]  /*0780*/  STG.E desc[UR36][R4.64], R9 ;  /* 0x0000000904007986 */ /* 0x0203e2000c101924 */
[----:B0-----:R-:W-:-:S06]  /*0790*/  IMAD.WIDE.U32 R2, R18, 0x4, R2 ;  /* 0x0000000412027825 */ /* 0x001fcc00078e0002 */
[----:B------:R-:W2:Y:S01]  /*07a0*/  LDG.E R3, desc[UR36][R2.64] ;  /* 0x0000002402037981 */ /* 0x000ea2000c1e1900 */
[----:B---3--:R-:W-:Y:S01]  /*07b0*/  I2FP.F32.S32 R7, UR4 ;  /* 0x0000000400077c45 */ /* 0x008fe20008201400 */
[----:B------:R-:W-:Y:S01]  /*07c0*/  BSSY.RECONVERGENT B0, `(.L_x_26) ;  /* 0x000000f000007945 */ /* 0x000fe20003800200 */
[----:B------:R-:W-:Y:S02]  /*07d0*/  I2FP.F32.S32 R0, R9 ;  /* 0x0000000900007245 */ /* 0x000fe40000201400 */
[----:B------:R-:W0:Y:S02]  /*07e0*/  MUFU.RCP R6, R7 ;  /* 0x0000000700067308 */ /* 0x000e240000001000 */
[----:B0-----:R-:W-:-:S04]  /*07f0*/  FFMA R11, -R7, R6, 1 ;  /* 0x3f800000070b7423 */ /* 0x001fc80000000106 */
[----:B------:R-:W-:Y:S01]  /*0800*/  FFMA R11, R6, R11, R6 ;  /* 0x0000000b060b7223 */ /* 0x000fe20000000006 */
[----:B--2---:R-:W-:-:S04]  /*0810*/  FMUL R0, R0, R3 ;  /* 0x0000000300007220 */ /* 0x004fc80000400000 */
[----:B------:R-:W0:Y:S01]  /*0820*/  FCHK P0, R0, R7 ;  /* 0x0000000700007302 */ /* 0x000e220000000000 */
[----:B------:R-:W-:-:S04]  /*0830*/  FFMA R6, R0, R11, RZ ;  /* 0x0000000b00067223 */ /* 0x000fc800000000ff */
[----:B------:R-:W-:-:S04]  /*0840*/  FFMA R8, -R7, R6, R0 ;  /* 0x0000000607087223 */ /* 0x000fc80000000100 */
[----:B------:R-:W-:Y:S01]  /*0850*/  FFMA R2, R11, R8, R6 ;  /* 0x000000080b027223 */ /* 0x000fe20000000006 */
[----:B01----:R-:W-:Y:S06]  /*0860*/  @!P0 BRA `(.L_x_27) ;  /* 0x0000000000108947 */ /* 0x003fec0003800000 */
[----:B------:R-:W-:Y:S01]  /*0870*/  IMAD.MOV.U32 R3, RZ, RZ, R7 ;  /* 0x000000ffff037224 */ /* 0x000fe200078e0007 */
[----:B------:R-:W-:-:S07]  /*0880*/  MOV R2, 0x8a0 ;  /* 0x000008a000027802 */ /* 0x000fce0000000f00 */
[----:B------:R-:W-:Y:S05]  /*0890*/  CALL.REL.NOINC `($__internal_1_$__cuda_sm3x_div_rn_noftz_f32_slowpath) ;  /* 0x0000001c00947944 */ /* 0x000fea0003c00000 */
[----:B------:R-:W-:-:S07]  /*08a0*/  IMAD.MOV.U32 R2, RZ, RZ, R0 ;  /* 0x000000ffff027224 */ /* 0x000fce00078e0000 */
.L_x_27:
[----:B------:R-:W-:Y:S05]  /*08b0*/  BSYNC.RECONVERGENT B0 ;  /* 0x0000000000007941 */ /* 0x000fea0003800200 */
.L_x_26:
[----:B------:R-:W0:Y:S01]  /*08c0*/  LDC R10, c[0x0][0x390] ;  /* 0x0000e400ff0a7b82 */ /* 0x000e220000000800 */
[----:B------:R-:W-:Y:S02]  /*08d0*/  IABS R12, R22 ;  /* 0x00000016000c7213 */ /* 0x000fe40000000000 */
[----:B------:R-:W-:Y:S02]  /*08e0*/  ISETP.GE.AND P1, PT, R22, RZ, PT ;  /* 0x000000ff1600720c */ /* 0x000fe40003f26270 */
[----:B0-----:R-:W-:Y:S02]  /*08f0*/  IABS R11, R10 ;  /* 0x0000000a000b7213 */ /* 0x001fe40000000000 */
[----:B------:R-:W-:Y:S02]  /*0900*/  ISETP.NE.AND P2, PT, R10, RZ, PT ;  /* 0x000000ff0a00720c */ /* 0x000fe40003f45270 */
[----:B------:R-:W0:Y:S08]  /*0910*/  I2F.RP R6, R11 ;  /* 0x0000000b00067306 */ /* 0x000e300000209400 */
[----:B0-----:R-:W0:Y:S02]  /*0920*/  MUFU.RCP R6, R6 ;  /* 0x0000000600067308 */ /* 0x001e240000001000 */
[----:B0-----:R-:W-:-:S06]  /*0930*/  VIADD R8, R6, 0xffffffe ;  /* 0x0ffffffe06087836 */ /* 0x001fcc0000000000 */
[----:B------:R0:W1:Y:S02]  /*0940*/  F2I.FTZ.U32.TRUNC.NTZ R9, R8 ;  /* 0x0000000800097305 */ /* 0x000064000021f000 */
[----:B0-----:R-:W-:Y:S01]  /*0950*/  IMAD.MOV.U32 R8, RZ, RZ, RZ ;  /* 0x000000ffff087224 */ /* 0x001fe200078e00ff */
[----:B-1----:R-:W-:-:S05]  /*0960*/  IADD3 R0, PT, PT, RZ, -R9, RZ ;  /* 0x80000009ff007210 */ /* 0x002fca0007ffe0ff */
[----:B------:R-:W-:-:S04]  /*0970*/  IMAD R3, R0, R11, RZ ;  /* 0x0000000b00037224 */ /* 0x000fc800078e02ff */
[----:B------:R-:W-:Y:S02]  /*0980*/  IMAD.HI.U32 R0, R9, R3, R8 ;  /* 0x0000000309007227 */ /* 0x000fe400078e0008 */
[----:B------:R-:W0:Y:S02]  /*0990*/  LDC.64 R8, c[0x0][0x388] ;  /* 0x0000e200ff087b82 */ /* 0x000e240000000a00 */
[----:B------:R-:W-:-:S04]  /*09a0*/  IMAD.MOV.U32 R3, RZ, RZ, R12 ;  /* 0x000000ffff037224 */ /* 0x000fc800078e000c */
[----:B------:R-:W-:-:S04]  /*09b0*/  IMAD.HI.U32 R0, R0, R3, RZ ;  /* 0x0000000300007227 */ /* 0x000fc800078e00ff */
[----:B------:R-:W-:-:S04]  /*09c0*/  IMAD.MOV R0, RZ, RZ, -R0 ;  /* 0x000000ffff007224 */ /* 0x000fc800078e0a00 */
[----:B------:R-:W-:Y:S01]  /*09d0*/  IMAD R0, R11, R0, R3 ;  /* 0x000000000b007224 */ /* 0x000fe200078e0203 */
[----:B------:R-:W-:-:S04]  /*09e0*/  I2FP.F32.S32 R3, R10 ;  /* 0x0000000a00037245 */ /* 0x000fc80000201400 */
[----:B------:R-:W-:Y:S01]  /*09f0*/  ISETP.GT.U32.AND P0, PT, R11, R0, PT ;  /* 0x000000000b00720c */ /* 0x000fe20003f04070 */
[----:B------:R-:W1:Y:S01]  /*0a00*/  MUFU.RCP R6, R3 ;  /* 0x0000000300067308 */ /* 0x000e620000001000 */
[----:B0-----:R-:W-:-:S05]  /*0a10*/  IMAD.WIDE R8, R16, 0x4, R8 ;  /* 0x0000000410087825 */ /* 0x001fca00078e0208 */
[----:B------:R0:W-:Y:S06]  /*0a20*/  STG.E desc[UR36][R8.64], R2 ;  /* 0x0000000208007986 */ /* 0x0001ec000c101924 */
[----:B------:R-:W-:-:S05]  /*0a30*/  @!P0 IMAD.IADD R0, R0, 0x1, -R11 ;  /* 0x0000000100008824 */ /* 0x000fca00078e0a0b */
[----:B------:R-:W-:-:S13]  /*0a40*/  ISETP.GT.U32.AND P0, PT, R11, R0, PT ;  /* 0x000000000b00720c */ /* 0x000fda0003f04070 */
[----:B------:R-:W-:Y:S02]  /*0a50*/  @!P0 IMAD.IADD R0, R0, 0x1, -R11 ;  /* 0x0000000100008824 */ /* 0x000fe400078e0a0b */
[----:B-1----:R-:W-:-:S03]  /*0a60*/  FFMA R11, -R3, R6, 1 ;  /* 0x3f800000030b7423 */ /* 0x002fc60000000106 */
[----:B------:R-:W-:Y:S01]  /*0a70*/  @!P1 IADD3 R0, PT, PT, -R0, RZ, RZ ;  /* 0x000000ff00009210 */ /* 0x000fe20007ffe1ff */
[----:B------:R-:W-:Y:S01]  /*0a80*/  FFMA R11, R6, R11, R6 ;  /* 0x0000000b060b7223 */ /* 0x000fe20000000006 */
[----:B------:R-:W-:-:S04]  /*0a90*/  @!P2 LOP3.LUT R0, RZ, R10, RZ, 0x33, !PT ;  /* 0x0000000aff00a212 */ /* 0x000fc800078e33ff */
[----:B------:R-:W-:-:S04]  /*0aa0*/  I2FP.F32.S32 R0, R0 ;  /* 0x0000000000007245 */ /* 0x000fc80000201400 */
[----:B------:R-:W1:Y:S01]  /*0ab0*/  FCHK P0, R0, R3 ;  /* 0x0000000300007302 */ /* 0x000e620000000000 */
[----:B------:R-:W-:-:S04]  /*0ac0*/  FFMA R6, R0, R11, RZ ;  /* 0x0000000b00067223 */ /* 0x000fc800000000ff */
[----:B------:R-:W-:-:S04]  /*0ad0*/  FFMA R10, -R3, R6, R0 ;  /* 0x00000006030a7223 */ /* 0x000fc80000000100 */
[----:B------:R-:W-:Y:S01]  /*0ae0*/  FFMA R6, R11, R10, R6 ;  /* 0x0000000a0b067223 */ /* 0x000fe20000000006 */
[----:B01----:R-:W-:Y:S06]  /*0af0*/  @!P0 BRA `(.L_x_28) ;  /* 0x00000000000c8947 */ /* 0x003fec0003800000 */
[----:B------:R-:W-:-:S07]  /*0b00*/  MOV R2, 0xb20 ;  /* 0x00000b2000027802 */ /* 0x000fce0000000f00 */
[----:B------:R-:W-:Y:S05]  /*0b10*/  CALL.REL.NOINC `($__internal_1_$__cuda_sm3x_div_rn_noftz_f32_slowpath) ;  /* 0x0000001800f47944 */ /* 0x000fea0003c00000 */
[----:B------:R-:W-:-:S07]  /*0b20*/  IMAD.MOV.U32 R6, RZ, RZ, R0 ;  /* 0x000000ffff067224 */ /* 0x000fce00078e0000 */
.L_x_28:
[----:B------:R-:W0:Y:S01]  /*0b30*/  LDC.64 R2, c[0x0][0x3b8] ;  /* 0x0000ee00ff027b82 */ /* 0x000e220000000a00 */
[----:B------:R-:W-:Y:S02]  /*0b40*/  IMAD.IADD R17, R17, 0x1, R18 ;  /* 0x0000000111117824 */ /* 0x000fe400078e0212 */
[----:B------:R-:W-:Y:S02]  /*0b50*/  FADD R9, -R6, 1 ;  /* 0x3f80000006097421 */ /* 0x000fe40000000100 */
[----:B0-----:R-:W-:-:S05]  /*0b60*/  IMAD.WIDE.U32 R2, R17, 0x4, R2 ;  /* 0x0000000411027825 */ /* 0x001fca00078e0002 */
[----:B------:R0:W-:Y:S04]  /*0b70*/  STG.E desc[UR36][R2.64], R9 ;  /* 0x0000000902007986 */ /* 0x0001e8000c101924 */
[----:B------:R-:W2:Y:S01]  /*0b80*/  LDG.E R4, desc[UR36][R4.64] ;  /* 0x0000002404047981 */ /* 0x000ea2000c1e1900 */
[----:B------:R-:W1:Y:S01]  /*0b90*/  MUFU.RCP R0, R7 ;  /* 0x0000000700007308 */ /* 0x000e620000001000 */
[----:B------:R-:W-:Y:S01]  /*0ba0*/  BSSY.RECONVERGENT B0, `(.L_x_29) ;  /* 0x000000e000007945 */ /* 0x000fe20003800200 */
[----:B-1----:R-:W-:-:S04]  /*0bb0*/  FFMA R11, -R7, R0, 1 ;  /* 0x3f800000070b7423 */ /* 0x002fc80000000100 */
[----:B------:R-:W-:Y:S01]  /*0bc0*/  FFMA R0, R0, R11, R0 ;  /* 0x0000000b00007223 */ /* 0x000fe20000000000 */
[----:B--2---:R-:W-:-:S04]  /*0bd0*/  I2FP.F32.S32 R6, R4 ;  /* 0x0000000400067245 */ /* 0x004fc80000201400 */
[----:B------:R-:W1:Y:S01]  /*0be0*/  FCHK P0, R6, R7 ;  /* 0x0000000706007302 */ /* 0x000e620000000000 */
[----:B------:R-:W-:-:S04]  /*0bf0*/  FFMA R11, R0, R6, RZ ;  /* 0x00000006000b7223 */ /* 0x000fc800000000ff */
[----:B------:R-:W-:-:S04]  /*0c00*/  FFMA R8, -R7, R11, R6 ;  /* 0x0000000b07087223 */ /* 0x000fc80000000106 */
[----:B------:R-:W-:Y:S01]  /*0c10*/  FFMA R11, R0, R8, R11 ;  /* 0x00000008000b7223 */ /* 0x000fe2000000000b */
[----:B01----:R-:W-:Y:S06]  /*0c20*/  @!P0 BRA `(.L_x_30) ;  /* 0x0000000000148947 */ /* 0x003fec0003800000 */
[----:B------:R-:W-:Y:S01]  /*0c30*/  IMAD.MOV.U32 R0, RZ, RZ, R6 ;  /* 0x000000ffff007224 */ /* 0x000fe200078e0006 */
[----:B------:R-:W-:Y:S01]  /*0c40*/  MOV R2, 0xc70 ;  /* 0x00000c7000027802 */ /* 0x000fe20000000f00 */
[----:B------:R-:W-:-:S07]  /*0c50*/  IMAD.MOV.U32 R3, RZ, RZ, R7 ;  /* 0x000000ffff037224 */ /* 0x000fce00078e0007 */
[----:B------:R-:W-:Y:S05]  /*0c60*/  CALL.REL.NOINC `($__internal_1_$__cuda_sm3x_div_rn_noftz_f32_slowpath) ;  /* 0x0000001800a07944 */ /* 0x000fea0003c00000 */
[----:B------:R-:W-:-:S07]  /*0c70*/  IMAD.MOV.U32 R11, RZ, RZ, R0 ;  /* 0x000000ffff0b7224 */ /* 0x000fce00078e0000 */
.L_x_30:
[----:B------:R-:W-:Y:S05]  /*0c80*/  BSYNC.RECONVERGENT B0 ;  /* 0x0000000000007941 */ /* 0x000fea0003800200 */
.L_x_29:
[----:B------:R-:W0:Y:S02]  /*0c90*/  LDC.64 R2, c[0x0][0x3c0] ;  /* 0x0000f000ff027b82 */ /* 0x000e240000000a00 */
[----:B0-----:R-:W-:-:S05]  /*0ca0*/  IMAD.WIDE.U32 R2, R17, 0x4, R2 ;  /* 0x0000000411027825 */ /* 0x001fca00078e0002 */
[----:B------:R-:W-:Y:S01]  /*0cb0*/  STG.E desc[UR36][R2.64], R11 ;  /* 0x0000000b02007986 */ /* 0x000fe2000c101924 */
[----:B------:R-:W-:Y:S05]  /*0cc0*/  EXIT ;  /* 0x000000000000794d */ /* 0x000fea0003800000 */
.L_x_22:
[----:B------:R-:W-:-:S13]  /*0cd0*/  ISETP.NE.AND P0, PT, R18, R5, PT ;  /* 0x000000051200720c */ /* 0x000fda0003f05270 */
[----:B------:R-:W-:Y:S05]  /*0ce0*/  @P0 EXIT ;  /* 0x000000000000094d */ /* 0x000fea0003800000 */
[----:B------:R-:W0:Y:S02]  /*0cf0*/  LDC R0, c[0x0][0x394] ;  /* 0x0000e500ff007b82 */ /* 0x000e240000000800 */
[----:B0-----:R-:W-:-:S13]  /*0d00*/  ISETP.GE.AND P0, PT, R0, RZ, PT ;  /* 0x000000ff0000720c */ /* 0x001fda0003f06270 */
[----:B------:R-:W-:Y:S05]  /*0d10*/  @!P0 BRA `(.L_x_31) ;  /* 0x0000001800348947 */ /* 0x000fea0003800000 */
[C---:B------:R-:W-:Y:S01]  /*0d20*/  ISETP.GE.U32.AND P1, PT, R0.reuse, 0x7, PT ;  /* 0x000000070000780c */ /* 0x040fe20003f26070 */
[----:B------:R-:W-:Y:S01]  /*0d30*/  IMAD.MOV.U32 R13, RZ, RZ, RZ ;  /* 0x000000ffff0d7224 */ /* 0x000fe200078e00ff */
[----:B------:R-:W-:Y:S01]  /*0d40*/  IADD3 R21, PT, PT, R0, 0x1, RZ ;  /* 0x0000000100157810 */ /* 0x000fe20007ffe0ff */
[----:B------:R-:W-:-:S03]  /*0d50*/  IMAD R0, R19, R0, R19 ;  /* 0x0000000013007224 */ /* 0x000fc600078e0213 */
[----:B------:R-:W-:-:S04]  /*0d60*/  LOP3.LUT R24, R21, 0x7, RZ, 0xc0, !PT ;  /* 0x0000000715187812 */ /* 0x000fc800078ec0ff */
[----:B------:R-:W-:-:S03]  /*0d70*/  ISETP.NE.AND P0, PT, R24, RZ, PT ;  /* 0x000000ff1800720c */ /* 0x000fc60003f05270 */
[----:B------:R-:W-:Y:S10]  /*0d80*/  @!P1 BRA `(.L_x_32) ;  /* 0x0000000800fc9947 */ /* 0x000ff40003800000 */
[----:B------:R-:W0:Y:S01]  /*0d90*/  LDC R2, c[0x0][0x390] ;  /* 0x0000e400ff027b82 */ /* 0x000e220000000800 */
[----:B------:R-:W1:Y:S01]  /*0da0*/  LDCU.128 UR8, c[0x0][0x3a0] ;  /* 0x00007400ff0877ac */ /* 0x000e620008000c00 */
[----:B------:R-:W-:Y:S01]  /*0db0*/  LOP3.LUT R13, R21, 0xfffffff8, RZ, 0xc0, !PT ;  /* 0xfffffff8150d7812 */ /* 0x000fe200078ec0ff */
[----:B------:R-:W-:Y:S01]  /*0dc0*/  BSSY.RECONVERGENT B0, `(.L_x_32) ;  /* 0x00000bb000007945 */ /* 0x000fe20003800200 */
[----:B------:R-:W-:-:S03]  /*0dd0*/  MOV R15, R0 ;  /* 0x00000000000f7202 */ /* 0x000fc60000000f00 */
[----:B------:R-:W-:Y:S01]  /*0de0*/  IMAD.MOV R12, RZ, RZ, -R13 ;  /* 0x000000ffff0c7224 */ /* 0x000fe200078e0a0d */
[----:B------:R-:W2:Y:S08]  /*0df0*/  LDC.64 R6, c[0x0][0x3d8] ;  /* 0x0000f600ff067b82 */ /* 0x000eb00000000a00 */
[----:B------:R-:W3:Y:S01]  /*0e00*/  LDC R20, c[0x0][0x390] ;  /* 0x0000e400ff147b82 */ /* 0x000ee20000000800 */
[----:B-1----:R-:W-:-:S02]  /*0e10*/  UIADD3 UR6, UP0, UPT, UR8, 0x10, URZ ;  /* 0x0000001008067890 */ /* 0x002fc4000ff1e0ff */
[----:B------:R-:W-:Y:S02]  /*0e20*/  UIADD3 UR4, UP1, UPT, UR10, 0x10, URZ ;  /* 0x000000100a047890 */ /* 0x000fe4000ff3e0ff */
[----:B------:R-:W-:Y:S01]  /*0e30*/  UIADD3.X UR7, UPT, UPT, URZ, UR9, URZ, UP0, !UPT ;  /* 0x00000009ff077290 */ /* 0x000fe200087fe4ff */
[----:B0-----:R-:W-:Y:S01]  /*0e40*/  IABS R10, R2 ;  /* 0x00000002000a7213 */ /* 0x001fe20000000000 */
[----:B------:R-:W-:Y:S01]  /*0e50*/  UIADD3.X UR5, UPT, UPT, URZ, UR11, URZ, UP1, !UPT ;  /* 0x0000000bff057290 */ /* 0x000fe20008ffe4ff */
[----:B------:R-:W0:Y:S02]  /*0e60*/  LDC.64 R2, c[0x0][0x3d8] ;  /* 0x0000f600ff027b82 */ /* 0x000e240000000a00 */
[----:B------:R-:W1:Y:S01]  /*0e70*/  I2F.RP R8, R10 ;  /* 0x0000000a00087306 */ /* 0x000e620000209400 */
[----:B--2---:R-:W-:-:S03]  /*0e80*/  IMAD.WIDE.U32 R6, R0, 0x4, R6 ;  /* 0x0000000400067825 */ /* 0x004fc600078e0006 */
[----:B------:R-:W-:Y:S01]  /*0e90*/  IADD3 R14, P1, PT, R6, 0x10, RZ ;  /* 0x00000010060e7810 */ /* 0x000fe20007f3e0ff */
[----:B------:R-:W-:-:S04]  /*0ea0*/  IMAD.U32 R6, RZ, RZ, UR4 ;  /* 0x00000004ff067e24 */ /* 0x000fc8000f8e00ff */
[----:B------:R-:W-:Y:S01]  /*0eb0*/  IMAD.X R25, RZ, RZ, R7, P1 ;  /* 0x000000ffff197224 */ /* 0x000fe200008e0607 */
[----:B-1----:R-:W1:Y:S01]  /*0ec0*/  MUFU.RCP R8, R8 ;  /* 0x0000000800087308 */ /* 0x002e620000001000 */
[----:B------:R-:W-:Y:S02]  /*0ed0*/  IMAD.U32 R7, RZ, RZ, UR5 ;  /* 0x00000005ff077e24 */ /* 0x000fe4000f8e00ff */
[----:B-1----:R-:W-:-:S05]  /*0ee0*/  VIADD R4, R8, 0xffffffe ;  /* 0x0ffffffe08047836 */ /* 0x002fca0000000000 */
[----:B------:R1:W2:Y:S02]  /*0ef0*/  F2I.FTZ.U32.TRUNC.NTZ R5, R4 ;  /* 0x0000000400057305 */ /* 0x0002a4000021f000 */
[----:B-1----:R-:W-:Y:S02]  /*0f00*/  IMAD.MOV.U32 R4, RZ, RZ, RZ ;  /* 0x000000ffff047224 */ /* 0x002fe400078e00ff */
[----:B--2---:R-:W-:-:S04]  /*0f10*/  IMAD.MOV R11, RZ, RZ, -R5 ;  /* 0x000000ffff0b7224 */ /* 0x004fc800078e0a05 */
[----:B------:R-:W-:-:S04]  /*0f20*/  IMAD R11, R11, R10, RZ ;  /* 0x0000000a0b0b7224 */ /* 0x000fc800078e02ff */
[----:B------:R-:W-:-:S04]  /*0f30*/  IMAD.HI.U32 R11, R5, R11, R4 ;  /* 0x0000000b050b7227 */ /* 0x000fc800078e0004 */
[----:B------:R-:W-:Y:S02]  /*0f40*/  IMAD.U32 R4, RZ, RZ, UR6 ;  /* 0x00000006ff047e24 */ /* 0x000fe4000f8e00ff */
[----:B0--3--:R-:W-:-:S07]  /*0f50*/  IMAD.U32 R5, RZ, RZ, UR7 ;  /* 0x00000007ff057e24 */ /* 0x009fce000f8e00ff */
.L_x_33:
[----:B-1----:R-:W2:Y:S01]  /*0f60*/  LDG.E R8, desc[UR36][R16.64] ;  /* 0x0000002410087981 */ /* 0x002ea2000c1e1900 */
[-C--:B------:R-:W-:Y:S02]  /*0f70*/  IABS R22, R20.reuse ;  /* 0x0000001400167213 */ /* 0x080fe40000000000 */
[----:B------:R-:W-:Y:S02]  /*0f80*/  LOP3.LUT R23, RZ, R20, RZ, 0x33, !PT ;  /* 0x00000014ff177212 */ /* 0x000fe400078e33ff */
[----:B--2---:R-:W-:Y:S02]  /*0f90*/  IABS R9, R8 ;  /* 0x0000000800097213 */ /* 0x004fe40000000000 */
[----:B------:R-:W-:-:S03]  /*0fa0*/  ISETP.GE.AND P2, PT, R8, RZ, PT ;  /* 0x000000ff0800720c */ /* 0x000fc60003f46270 */
        /* <DEDUP_REMOVED lines=9> */
[----:B------:R-:W-:-:S04]  /*1040*/  SEL R9, R23, R9, !P1 ;  /* 0x0000000917097207 */ /* 0x000fc80004800000 */
[----:B------:R-:W-:-:S13]  /*1050*/  ISETP.NE.AND P2, PT, R9, RZ, PT ;  /* 0x000000ff0900720c */ /* 0x000fda0003f45270 */
[----:B------:R-:W2:Y:S04]  /*1060*/  @!P2 LDG.E R10, desc[UR36][R4.64+-0x10] ;  /* 0xfffff024040aa981 */ /* 0x000ea8000c1e1900 */
[----:B------:R-:W2:Y:S01]  /*1070*/  @P2 LDG.E R10, desc[UR36][R6.64+-0x10] ;  /* 0xfffff024060a2981 */ /* 0x000ea2000c1e1900 */
[----:B------:R-:W-:Y:S01]  /*1080*/  IMAD.WIDE.U32 R8, R15, 0x4, R2 ;  /* 0x000000040f087825 */ /* 0x000fe200078e0002 */
[----:B------:R-:W0:Y:S08]  /*1090*/  I2F.RP R28, R22 ;  /* 0x00000016001c7306 */ /* 0x000e300000209400 */
[----:B0-----:R-:W0:Y:S01]  /*10a0*/  MUFU.RCP R28, R28 ;  /* 0x0000001c001c7308 */ /* 0x001e220000001000 */
[----:B--2---:R-:W-:-:S05]  /*10b0*/  I2FP.F32.S32 R27, R10 ;  /* 0x0000000a001b7245 */ /* 0x004fca0000201400 */
[----:B------:R1:W-:Y:S04]  /*10c0*/  STG.E desc[UR36][R8.64], R27 ;  /* 0x0000001b08007986 */ /* 0x0003e8000c101924 */
[----:B------:R-:W1:Y:S01]  /*10d0*/  LDG.E R26, desc[UR36][R16.64] ;  /* 0x00000024101a7981 */ /* 0x000e62000c1e1900 */
[----:B0-----:R-:W-:-:S04]  /*10e0*/  VIADD R10, R28, 0xffffffe ;  /* 0x0ffffffe1c0a7836 */ /* 0x001fc80000000000 */
[----:B------:R0:W2:Y:S02]  /*10f0*/  F2I.FTZ.U32.TRUNC.NTZ R11, R10 ;  /* 0x0000000a000b7305 */ /* 0x0000a4000021f000 */
[----:B0-----:R-:W-:Y:S02]  /*1100*/  HFMA2 R10, -RZ, RZ, 0, 0 ;  /* 0x00000000ff0a7431 */ /* 0x001fe400000001ff */
[----:B--2---:R-:W-:-:S04]  /*1110*/  IMAD.MOV R29, RZ, RZ, -R11 ;  /* 0x000000ffff1d7224 */ /* 0x004fc800078e0a0b */
[----:B------:R-:W-:-:S04]  /*1120*/  IMAD R29, R29, R22, RZ ;  /* 0x000000161d1d7224 */ /* 0x000fc800078e02ff */
[----:B------:R-:W-:-:S04]  /*1130*/  IMAD.HI.U32 R11, R11, R29, R10 ;  /* 0x0000001d0b0b7227 */ /* 0x000fc800078e000a */
[----:B------:R-:W-:Y:S01]  /*1140*/  IMAD.MOV.U32 R10, RZ, RZ, R22 ;  /* 0x000000ffff0a7224 */ /* 0x000fe200078e0016 */
[----:B-1----:R-:W-:Y:S02]  /*1150*/  IABS R9, R26 ;  /* 0x0000001a00097213 */ /* 0x002fe40000000000 */
[----:B------:R-:W-:-:S03]  /*1160*/  ISETP.GE.AND P3, PT, R26, RZ, PT ;  /* 0x000000ff1a00720c */ /* 0x000fc60003f66270 */
[----:B------:R-:W-:-:S04]  /*1170*/  IMAD.HI.U32 R8, R11, R9, RZ ;  /* 0x000000090b087227 */ /* 0x000fc800078e00ff */
[----:B------:R-:W-:-:S04]  /*1180*/  IMAD.MOV R8, RZ, RZ, -R8 ;  /* 0x000000ffff087224 */ /* 0x000fc800078e0a08 */
[----:B------:R-:W-:-:S05]  /*1190*/  IMAD R9, R22, R8, R9 ;  /* 0x0000000816097224 */ /* 0x000fca00078e0209 */
[----:B------:R-:W-:-:S13]  /*11a0*/  ISETP.GT.U32.AND P2, PT, R10, R9, PT ;  /* 0x000000090a00720c */ /* 0x000fda0003f44070 */
[----:B------:R-:W-:-:S05]  /*11b0*/  @!P2 IMAD.IADD R9, R9, 0x1, -R22 ;  /* 0x000000010909a824 */ /* 0x000fca00078e0a16 */
[----:B------:R-:W-:-:S13]  /*11c0*/  ISETP.GT.U32.AND P2, PT, R10, R9, PT ;  /* 0x000000090a00720c */ /* 0x000fda0003f44070 */
[----:B------:R-:W-:-:S04]  /*11d0*/  @!P2 IMAD.IADD R9, R9, 0x1, -R22 ;  /* 0x000000010909a824 */ /* 0x000fc800078e0a16 */
[----:B------:R-:W-:-:S05]  /*11e0*/  @!P3 IMAD.MOV R9, RZ, RZ, -R9 ;  /* 0x000000ffff09b224 */ /* 0x000fca00078e0a09 */
[----:B------:R-:W-:-:S04]  /*11f0*/  SEL R9, R23, R9, !P1 ;  /* 0x0000000917097207 */ /* 0x000fc80004800000 */
[----:B------:R-:W-:-:S13]  /*1200*/  ISETP.NE.AND P2, PT, R9, RZ, PT ;  /* 0x000000ff0900720c */ /* 0x000fda0003f45270 */
[----:B------:R-:W2:Y:S04]  /*1210*/  @P2 LDG.E R8, desc[UR36][R6.64+-0xc] ;  /* 0xfffff42406082981 */ /* 0x000ea8000c1e1900 */
[----:B------:R-:W2:Y:S01]  /*1220*/  @!P2 LDG.E R8, desc[UR36][R4.64+-0xc] ;  /* 0xfffff4240408a981 */ /* 0x000ea2000c1e1900 */
[----:B------:R-:W-:Y:S01]  /*1230*/  IMAD.MOV.U32 R9, RZ, RZ, R25 ;  /* 0x000000ffff097224 */ /* 0x000fe200078e0019 */
[----:B--2---:R-:W-:Y:S02]  /*1240*/  I2FP.F32.S32 R27, R8 ;  /* 0x00000008001b7245 */ /* 0x004fe40000201400 */
[----:B------:R-:W-:-:S05]  /*1250*/  MOV R8, R14 ;  /* 0x0000000e00087202 */ /* 0x000fca0000000f00 */
[----:B------:R0:W-:Y:S04]  /*1260*/  STG.E desc[UR36][R8.64+-0xc], R27 ;  /* 0xfffff41b08007986 */ /* 0x0001e8000c101924 */
[----:B------:R-:W2:Y:S02]  /*1270*/  LDG.E R14, desc[UR36][R16.64] ;  /* 0x00000024100e7981 */ /* 0x000ea4000c1e1900 */
[----:B--2---:R-:W-:Y:S02]  /*1280*/  IABS R26, R14 ;  /* 0x0000000e001a7213 */ /* 0x004fe40000000000 */
        /* <DEDUP_REMOVED lines=12> */
[----:B------:R-:W2:Y:S02]  /*1350*/  @!P2 LDG.E R14, desc[UR36][R4.64+-0x8] ;  /* 0xfffff824040ea981 */ /* 0x000ea4000c1e1900 */
[----:B--2---:R-:W-:-:S05]  /*1360*/  I2FP.F32.S32 R25, R14 ;  /* 0x0000000e00197245 */ /* 0x004fca0000201400 */
[----:B------:R1:W-:Y:S04]  /*1370*/  STG.E desc[UR36][R8.64+-0x8], R25 ;  /* 0xfffff81908007986 */ /* 0x0003e8000c101924 */
[----:B------:R-:W0:Y:S02]  /*1380*/  LDG.E R14, desc[UR36][R16.64] ;  /* 0x00000024100e7981 */ /* 0x000e24000c1e1900 */
[----:B0-----:R-:W-:Y:S02]  /*1390*/  IABS R27, R14 ;  /* 0x0000000e001b7213 */ /* 0x001fe40000000000 */
[----:B------:R-:W-:-:S03]  /*13a0*/  ISETP.GE.AND P3, PT, R14, RZ, PT ;  /* 0x000000ff0e00720c */ /* 0x000fc60003f66270 */
[----:B------:R-:W-:-:S05]  /*13b0*/  IMAD.HI.U32 R26, R11, R27, RZ ;  /* 0x0000001b0b1a7227 */ /* 0x000fca00078e00ff */
[----:B------:R-:W-:-:S05]  /*13c0*/  IADD3 R26, PT, PT, -R26, RZ, RZ ;  /* 0x000000ff1a1a7210 */ /* 0x000fca0007ffe1ff */
        /* <DEDUP_REMOVED lines=8> */
[----:B------:R-:W1:Y:S04]  /*1450*/  @P2 LDG.E R14, desc[UR36][R6.64+-0x4] ;  /* 0xfffffc24060e2981 */ /* 0x000e68000c1e1900 */
[----:B------:R-:W1:Y:S02]  /*1460*/  @!P2 LDG.E R14, desc[UR36][R4.64+-0x4] ;  /* 0xfffffc24040ea981 */ /* 0x000e64000c1e1900 */
[----:B-1----:R-:W-:-:S05]  /*1470*/  I2FP.F32.S32 R25, R14 ;  /* 0x0000000e00197245 */ /* 0x002fca0000201400 */
        /* <DEDUP_REMOVED lines=10> */
[----:B------:R-:W-:-:S05]  /*1520*/  @!P2 IADD3 R27, PT, PT, R27, -R22, RZ ;  /* 0x800000161b1ba210 */ /* 0x000fca0007ffe0ff */
[----:B------:R-:W-:-:S05]  /*1530*/  @!P3 IMAD.MOV R27, RZ, RZ, -R27 ;  /* 0x000000ffff1bb224 */ /* 0x000fca00078e0a1b */
[----:B------:R-:W-:-:S04]  /*1540*/  SEL R27, R23, R27, !P1 ;  /* 0x0000001b171b7207 */ /* 0x000fc80004800000 */
[----:B------:R-:W-:-:S13]  /*1550*/  ISETP.NE.AND P2, PT, R27, RZ, PT ;  /* 0x000000ff1b00720c */ /* 0x000fda0003f45270 */
[----:B------:R-:W0:Y:S04]  /*1560*/  @P2 LDG.E R14, desc[UR36][R6.64] ;  /* 0x00000024060e2981 */ /* 0x000e28000c1e1900 */
[----:B------:R-:W0:Y:S02]  /*1570*/  @!P2 LDG.E R14, desc[UR36][R4.64] ;  /* 0x00000024040ea981 */ /* 0x000e24000c1e1900 */
[----:B0-----:R-:W-:-:S05]  /*1580*/  I2FP.F32.S32 R25, R14 ;  /* 0x0000000e00197245 */ /* 0x001fca0000201400 */
        /* <DEDUP_REMOVED lines=42> */
[----:B------:R-:W-:-:S04]  /*1830*/  @!P2 IADD3 R27, PT, PT, R27, -R22, RZ ;  /* 0x800000161b1ba210 */ /* 0x000fc80007ffe0ff */
[----:B------:R-:W-:-:S13]  /*1840*/  ISETP.GT.U32.AND P2, PT, R10, R27, PT ;  /* 0x0000001b0a00720c */ /* 0x000fda0003f44070 */
[----:B------:R-:W-:-:S04]  /*1850*/  @!P2 IMAD.IADD R27, R27, 0x1, -R22 ;  /* 0x000000011b1ba824 */ /* 0x000fc800078e0a16 */
[----:B------:R-:W-:-:S05]  /*1860*/  @!P3 IMAD.MOV R27, RZ, RZ, -R27 ;  /* 0x000000ffff1bb224 */ /* 0x000fca00078e0a1b */
[----:B------:R-:W-:-:S04]  /*1870*/  SEL R23, R23, R27, !P1 ;  /* 0x0000001b17177207 */ /* 0x000fc80004800000 */
[----:B------:R-:W-:-:S13]  /*1880*/  ISETP.NE.AND P1, PT, R23, RZ, PT ;  /* 0x000000ff1700720c */ /* 0x000fda0003f25270 */
[----:B------:R1:W2:Y:S04]  /*1890*/  @P1 LDG.E R14, desc[UR36][R6.64+0xc] ;  /* 0x00000c24060e1981 */ /* 0x0002a8000c1e1900 */
[----:B------:R3:W2:Y:S01]  /*18a0*/  @!P1 LDG.E R14, desc[UR36][R4.64+0xc] ;  /* 0x00000c24040e9981 */ /* 0x0006a2000c1e1900 */
[----:B------:R-:W-:Y:S01]  /*18b0*/  VIADD R12, R12, 0x8 ;  /* 0x000000080c0c7836 */ /* 0x000fe20000000000 */
[----:B-1----:R-:W-:Y:S01]  /*18c0*/  IADD3 R6, P3, PT, R6, 0x20, RZ ;  /* 0x0000002006067810 */ /* 0x002fe20007f7e0ff */
[----:B------:R-:W-:-:S03]  /*18d0*/  VIADD R15, R15, 0x8 ;  /* 0x000000080f0f7836 */ /* 0x000fc60000000000 */
[----:B------:R-:W-:Y:S02]  /*18e0*/  ISETP.NE.AND P1, PT, R12, RZ, PT ;  /* 0x000000ff0c00720c */ /* 0x000fe40003f25270 */
[----:B------:R-:W-:Y:S02]  /*18f0*/  IADD3.X R7, PT, PT, RZ, R7, RZ, P3, !PT ;  /* 0x00000007ff077210 */ /* 0x000fe40001ffe4ff */
[----:B---3--:R-:W-:-:S05]  /*1900*/  IADD3 R4, P2, PT, R4, 0x20, RZ ;  /* 0x0000002004047810 */ /* 0x008fca0007f5e0ff */
[----:B------:R-:W-:Y:S01]  /*1910*/  IMAD.X R5, RZ, RZ, R5, P2 ;  /* 0x000000ffff057224 */ /* 0x000fe200010e0605 */
[----:B--2---:R-:W-:Y:S02]  /*1920*/  I2FP.F32.S32 R23, R14 ;  /* 0x0000000e00177245 */ /* 0x004fe40000201400 */
[----:B------:R-:W-:-:S03]  /*1930*/  IADD3 R14, P4, PT, R8, 0x20, RZ ;  /* 0x00000020080e7810 */ /* 0x000fc60007f9e0ff */
[----:B------:R1:W-:Y:S02]  /*1940*/  STG.E desc[UR36][R8.64+0xc], R23 ;  /* 0x00000c1708007986 */ /* 0x0003e4000c101924 */
[----:B0-----:R-:W-:Y:S01]  /*1950*/  IMAD.X R25, RZ, RZ, R9, P4 ;  /* 0x000000ffff197224 */ /* 0x001fe200020e0609 */
[----:B------:R-:W-:Y:S07]  /*1960*/  @P1 BRA `(.L_x_33) ;  /* 0xfffffff4007c1947 */ /* 0x000fee000383ffff */
[----:B------:R-:W-:Y:S05]  /*1970*/  BSYNC.RECONVERGENT B0 ;  /* 0x0000000000007941 */ /* 0x000fea0003800200 */
.L_x_32:
[----:B------:R-:W-:Y:S05]  /*1980*/  @!P0 BRA `(.L_x_31) ;  /* 0x0000000c00188947 */ /* 0x000fea0003800000 */
[----:B------:R-:W-:Y:S02]  /*1990*/  ISETP.GE.U32.AND P1, PT, R24, 0x4, PT ;  /* 0x000000041800780c */ /* 0x000fe40003f26070 */
[----:B------:R-:W-:-:S11]  /*19a0*/  LOP3.LUT P0, R21, R21, 0x3, RZ, 0xc0, !PT ;  /* 0x0000000315157812 */ /* 0x000fd6000780c0ff */
[----:B------:R-:W-:Y:S05]  /*19b0*/  @!P1 BRA `(.L_x_34) ;  /* 0x0000000400749947 */ /* 0x000fea0003800000 */
[----:B-1----:R-:W2:Y:S01]  /*19c0*/  LDG.E R9, desc[UR36][R16.64] ;  /* 0x0000002410097981 */ /* 0x002ea2000c1e1900 */
[----:B------:R-:W0:Y:S01]  /*19d0*/  LDC R8, c[0x0][0x390] ;  /* 0x0000e400ff087b82 */ /* 0x000e220000000800 */
[----:B------:R-:W-:-:S07]  /*19e0*/  HFMA2 R2, -RZ, RZ, 0, 0 ;  /* 0x00000000ff027431 */ /* 0x000fce00000001ff */
[----:B------:R-:W1:Y:S01]  /*19f0*/  LDC.64 R10, c[0x0][0x3d8] ;  /* 0x0000f600ff0a7b82 */ /* 0x000e620000000a00 */
[----:B0-----:R-:W-:-:S04]  /*1a00*/  IABS R6, R8 ;  /* 0x0000000800067213 */ /* 0x001fc80000000000 */
[----:B------:R-:W0:Y:S08]  /*1a10*/  I2F.RP R4, R6 ;  /* 0x0000000600047306 */ /* 0x000e300000209400 */
[----:B0-----:R-:W0:Y:S02]  /*1a20*/  MUFU.RCP R4, R4 ;  /* 0x0000000400047308 */ /* 0x001e240000001000 */
[----:B0-----:R-:W-:-:S06]  /*1a30*/  VIADD R3, R4, 0xffffffe ;  /* 0x0ffffffe04037836 */ /* 0x001fcc0000000000 */
[----:B------:R-:W0:Y:S02]  /*1a40*/  F2I.FTZ.U32.TRUNC.NTZ R3, R3 ;  /* 0x0000000300037305 */ /* 0x000e24000021f000 */
[----:B0-----:R-:W-:-:S04]  /*1a50*/  IMAD.MOV R7, RZ, RZ, -R3 ;  /* 0x000000ffff077224 */ /* 0x001fc800078e0a03 */
[----:B------:R-:W-:-:S04]  /*1a60*/  IMAD R7, R7, R6, RZ ;  /* 0x0000000607077224 */ /* 0x000fc800078e02ff */
[----:B------:R-:W-:Y:S01]  /*1a70*/  IMAD.HI.U32 R7, R3, R7, R2 ;  /* 0x0000000703077227 */ /* 0x000fe200078e0002 */
[----:B--2---:R-:W-:Y:S02]  /*1a80*/  IABS R5, R9 ;  /* 0x0000000900057213 */ /* 0x004fe40000000000 */
[----:B------:R-:W-:-:S03]  /*1a90*/  ISETP.GE.AND P2, PT, R9, RZ, PT ;  /* 0x000000ff0900720c */ /* 0x000fc60003f46270 */
[----:B------:R-:W-:-:S04]  /*1aa0*/  IMAD.HI.U32 R2, R7, R5, RZ ;  /* 0x0000000507027227 */ /* 0x000fc800078e00ff */
[----:B------:R-:W-:-:S04]  /*1ab0*/  IMAD.MOV R2, RZ, RZ, -R2 ;  /* 0x000000ffff027224 */ /* 0x000fc800078e0a02 */
[C---:B------:R-:W-:Y:S02]  /*1ac0*/  IMAD R5, R6.reuse, R2, R5 ;  /* 0x0000000206057224 */ /* 0x040fe400078e0205 */
[----:B------:R-:W0:Y:S03]  /*1ad0*/  LDC.64 R2, c[0x0][0x3a8] ;  /* 0x0000ea00ff027b82 */ /* 0x000e260000000a00 */
[----:B------:R-:W-:-:S13]  /*1ae0*/  ISETP.GT.U32.AND P1, PT, R6, R5, PT ;  /* 0x000000050600720c */ /* 0x000fda0003f24070 */
[----:B------:R-:W-:-:S05]  /*1af0*/  @!P1 IMAD.IADD R5, R5, 0x1, -R6 ;  /* 0x0000000105059824 */ /* 0x000fca00078e0a06 */
[----:B------:R-:W-:Y:S01]  /*1b00*/  ISETP.GT.U32.AND P1, PT, R6, R5, PT ;  /* 0x000000050600720c */ /* 0x000fe20003f24070 */
[----:B0-----:R-:W-:-:S12]  /*1b10*/  IMAD.WIDE.U32 R2, R13, 0x4, R2 ;  /* 0x000000040d027825 */ /* 0x001fd800078e0002 */
[----:B------:R-:W-:Y:S01]  /*1b20*/  @!P1 IMAD.IADD R5, R5, 0x1, -R6 ;  /* 0x0000000105059824 */ /* 0x000fe200078e0a06 */
[----:B------:R-:W-:Y:S02]  /*1b30*/  ISETP.NE.AND P1, PT, R8, RZ, PT ;  /* 0x000000ff0800720c */ /* 0x000fe40003f25270 */
[----:B------:R-:W-:Y:S01]  /*1b40*/  LOP3.LUT R8, RZ, R8, RZ, 0x33, !PT ;  /* 0x00000008ff087212 */ /* 0x000fe200078e33ff */
[----:B------:R-:W-:-:S05]  /*1b50*/  @!P2 IMAD.MOV R5, RZ, RZ, -R5 ;  /* 0x000000ffff05a224 */ /* 0x000fca00078e0a05 */
[----:B------:R-:W-:-:S04]  /*1b60*/  SEL R5, R8, R5, !P1 ;  /* 0x0000000508057207 */ /* 0x000fc80004800000 */
[----:B------:R-:W-:Y:S02]  /*1b70*/  ISETP.NE.AND P2, PT, R5, RZ, PT ;  /* 0x000000ff0500720c */ /* 0x000fe40003f45270 */
[----:B------:R-:W0:Y:S11]  /*1b80*/  LDC.64 R4, c[0x0][0x3a0] ;  /* 0x0000e800ff047b82 */ /* 0x000e360000000a00 */
[----:B------:R-:W2:Y:S01]  /*1b90*/  @P2 LDG.E R9, desc[UR36][R2.64] ;  /* 0x0000002402092981 */ /* 0x000ea2000c1e1900 */
[----:B0-----:R-:W-:-:S05]  /*1ba0*/  IMAD.WIDE.U32 R4, R13, 0x4, R4 ;  /* 0x000000040d047825 */ /* 0x001fca00078e0004 */
[----:B------:R-:W2:Y:S01]  /*1bb0*/  @!P2 LDG.E R9, desc[UR36][R4.64] ;  /* 0x000000240409a981 */ /* 0x000ea2000c1e1900 */
[----:B------:R-:W-:-:S05]  /*1bc0*/  IADD3 R15, PT, PT, R0, R13, RZ ;  /* 0x0000000d000f7210 */ /* 0x000fca0007ffe0ff */
[----:B-1----:R-:W-:Y:S01]  /*1bd0*/  IMAD.WIDE.U32 R10, R15, 0x4, R10 ;  /* 0x000000040f0a7825 */ /* 0x002fe200078e000a */
[----:B--2---:R-:W-:-:S05]  /*1be0*/  I2FP.F32.S32 R9, R9 ;  /* 0x0000000900097245 */ /* 0x004fca0000201400 */
[----:B------:R0:W-:Y:S04]  /*1bf0*/  STG.E desc[UR36][R10.64], R9 ;  /* 0x000000090a007986 */ /* 0x0001e8000c101924 */
[----:B------:R-:W2:Y:S01]  /*1c00*/  LDG.E R12, desc[UR36][R16.64] ;  /* 0x00000024100c7981 */ /* 0x000ea2000c1e1900 */
[----:B0-----:R-:W0:Y:S01]  /*1c10*/  LDC.64 R10, c[0x0][0x3d8] ;  /* 0x0000f600ff0a7b82 */ /* 0x001e220000000a00 */
        /* <DEDUP_REMOVED lines=14> */
[----:B------:R-:W-:-:S04]  /*1d00*/  IADD3 R12, P2, PT, R0, R13, RZ ;  /* 0x0000000d000c7210 */ /* 0x000fc80007f5e0ff */
[----:B------:R-:W-:Y:S02]  /*1d10*/  IADD3.X R14, PT, PT, RZ, RZ, RZ, P2, !PT ;  /* 0x000000ffff0e7210 */ /* 0x000fe400017fe4ff */
[----:B0-----:R-:W-:-:S04]  /*1d20*/  LEA R10, P2, R12, R10, 0x2 ;  /* 0x0000000a0c0a7211 */ /* 0x001fc800078410ff */
[----:B------:R-:W-:Y:S02]  /*1d30*/  LEA.HI.X R11, R12, R11, R14, 0x2, P2 ;  /* 0x0000000b0c0b7211 */ /* 0x000fe400010f140e */
[----:B--2---:R-:W-:-:S05]  /*1d40*/  I2FP.F32.S32 R9, R9 ;  /* 0x0000000900097245 */ /* 0x004fca0000201400 */
        /* <DEDUP_REMOVED lines=14> */
[----:B0-----:R-:W2:Y:S04]  /*1e30*/  @P2 LDG.E R9, desc[UR36][R2.64+0x8] ;  /* 0x0000082402092981 */ /* 0x001ea8000c1e1900 */
[----:B------:R-:W2:Y:S02]  /*1e40*/  @!P2 LDG.E R9, desc[UR36][R4.64+0x8] ;  /* 0x000008240409a981 */ /* 0x000ea4000c1e1900 */
[----:B--2---:R-:W-:-:S05]  /*1e50*/  I2FP.F32.S32 R9, R9 ;  /* 0x0000000900097245 */ /* 0x004fca0000201400 */
        /* <DEDUP_REMOVED lines=16> */
[----:B------:R-:W-:Y:S01]  /*1f60*/  VIADD R13, R13, 0x4 ;  /* 0x000000040d0d7836 */ /* 0x000fe20000000000 */
[----:B--2---:R-:W-:-:S05]  /*1f70*/  I2FP.F32.S32 R7, R6 ;  /* 0x0000000600077245 */ /* 0x004fca0000201400 */
[----:B------:R0:W-:Y:S02]  /*1f80*/  STG.E desc[UR36][R10.64+0xc], R7 ;  /* 0x00000c070a007986 */ /* 0x0001e4000c101924 */
.L_x_34:
[----:B------:R-:W-:Y:S05]  /*1f90*/  @!P0 BRA `(.L_x_31) ;  /* 0x0000000400948947 */ /* 0x000fea0003800000 */
[----:B------:R-:W2:Y:S01]  /*1fa0*/  LDCU UR4, c[0x0][0x394] ;  /* 0x00007280ff0477ac */ /* 0x000ea20008000800 */
[----:B------:R-:W-:Y:S01]  /*1fb0*/  ISETP.NE.AND P0, PT, R21, 0x1, PT ;  /* 0x000000011500780c */ /* 0x000fe20003f05270 */
[----:B--2---:R-:W-:-:S04]  /*1fc0*/  ULOP3.LUT UR4, UR4, 0x1, URZ, 0xc0, !UPT ;  /* 0x0000000104047892 */ /* 0x004fc8000f8ec0ff */
[----:B------:R-:W-:-:S08]  /*1fd0*/  UISETP.NE.U32.AND UP0, UPT, UR4, 0x1, UPT ;  /* 0x000000010400788c */ /* 0x000fd0000bf05070 */
[----:B------:R-:W-:Y:S05]  /*1fe0*/  @!P0 BRA `(.L_x_35) ;  /* 0x0000000000ec8947 */ /* 0x000fea0003800000 */
[----:B01----:R-:W2:Y:S01]  /*1ff0*/  LDG.E R9, desc[UR36][R16.64] ;  /* 0x0000002410097981 */ /* 0x003ea2000c1e1900 */
[----:B------:R-:W0:Y:S01]  /*2000*/  LDC R8, c[0x0][0x390] ;  /* 0x0000e400ff087b82 */ /* 0x000e220000000800 */
[----:B------:R-:W-:-:S07]  /*2010*/  IMAD.MOV.U32 R2, RZ, RZ, RZ ;  /* 0x000000ffff027224 */ /* 0x000fce00078e00ff */
[----:B------:R-:W1:Y:S01]  /*2020*/  LDC.64 R10, c[0x0][0x3d8] ;  /* 0x0000f600ff0a7b82 */ /* 0x000e620000000a00 */
[----:B0-----:R-:W-:-:S04]  /*2030*/  IABS R6, R8 ;  /* 0x0000000800067213 */ /* 0x001fc80000000000 */
[----:B------:R-:W0:Y:S08]  /*2040*/  I2F.RP R4, R6 ;  /* 0x0000000600047306 */ /* 0x000e300000209400 */
[----:B0-----:R-:W0:Y:S02]  /*2050*/  MUFU.RCP R4, R4 ;  /* 0x0000000400047308 */ /* 0x001e240000001000 */
[----:B0-----:R-:W-:-:S06]  /*2060*/  IADD3 R3, PT, PT, R4, 0xffffffe, RZ ;  /* 0x0ffffffe04037810 */ /* 0x001fcc0007ffe0ff */
        /* <DEDUP_REMOVED lines=14> */
[----:B------:R-:W-:Y:S02]  /*2150*/  @!P0 IADD3 R5, PT, PT, R5, -R6, RZ ;  /* 0x8000000605058210 */ /* 0x000fe40007ffe0ff */
        /* <DEDUP_REMOVED lines=9> */
[----:B------:R-:W-:-:S04]  /*21f0*/  IMAD.IADD R15, R0, 0x1, R13 ;  /* 0x00000001000f7824 */ /* 0x000fc800078e020d */
[----:B-1----:R-:W-:Y:S01]  /*2200*/  IMAD.WIDE.U32 R10, R15, 0x4, R10 ;  /* 0x000000040f0a7825 */ /* 0x002fe200078e000a */
[----:B--2---:R-:W-:-:S05]  /*2210*/  I2FP.F32.S32 R9, R9 ;  /* 0x0000000900097245 */ /* 0x004fca0000201400 */
[----:B------:R0:W-:Y:S04]  /*2220*/  STG.E desc[UR36][R10.64], R9 ;  /* 0x000000090a007986 */ /* 0x0001e8000c101924 */
[----:B------:R-:W2:Y:S02]  /*2230*/  LDG.E R12, desc[UR36][R16.64] ;  /* 0x00000024100c7981 */ /* 0x000ea4000c1e1900 */
[----:B--2---:R-:W-:Y:S02]  /*2240*/  IABS R14, R12 ;  /* 0x0000000c000e7213 */ /* 0x004fe40000000000 */
[----:B------:R-:W-:-:S03]  /*2250*/  ISETP.GE.AND P2, PT, R12, RZ, PT ;  /* 0x000000ff0c00720c */ /* 0x000fc60003f46270 */
[----:B------:R-:W-:-:S04]  /*2260*/  IMAD.HI.U32 R7, R7, R14, RZ ;  /* 0x0000000e07077227 */ /* 0x000fc800078e00ff */
[----:B------:R-:W-:-:S04]  /*2270*/  IMAD.MOV R7, RZ, RZ, -R7 ;  /* 0x000000ffff077224 */ /* 0x000fc800078e0a07 */
[C---:B------:R-:W-:Y:S02]  /*2280*/  IMAD R7, R6.reuse, R7, R14 ;  /* 0x0000000706077224 */ /* 0x040fe400078e020e */
[----:B------:R-:W1:Y:S03]  /*2290*/  LDC.64 R14, c[0x0][0x3d8] ;  /* 0x0000f600ff0e7b82 */ /* 0x000e660000000a00 */
[----:B------:R-:W-:-:S13]  /*22a0*/  ISETP.GT.U32.AND P1, PT, R6, R7, PT ;  /* 0x000000070600720c */ /* 0x000fda0003f24070 */
[----:B------:R-:W-:-:S05]  /*22b0*/  @!P1 IMAD.IADD R7, R7, 0x1, -R6 ;  /* 0x0000000107079824 */ /* 0x000fca00078e0a06 */
[----:B------:R-:W-:-:S13]  /*22c0*/  ISETP.GT.U32.AND P1, PT, R6, R7, PT ;  /* 0x000000070600720c */ /* 0x000fda0003f24070 */
[----:B------:R-:W-:-:S05]  /*22d0*/  @!P1 IADD3 R7, PT, PT, R7, -R6, RZ ;  /* 0x8000000607079210 */ /* 0x000fca0007ffe0ff */
[----:B------:R-:W-:-:S05]  /*22e0*/  @!P2 IMAD.MOV R7, RZ, RZ, -R7 ;  /* 0x000000ffff07a224 */ /* 0x000fca00078e0a07 */
[----:B------:R-:W-:-:S04]  /*22f0*/  SEL R7, R8, R7, !P0 ;  /* 0x0000000708077207 */ /* 0x000fc80004000000 */
[----:B------:R-:W-:-:S13]  /*2300*/  ISETP.NE.AND P0, PT, R7, RZ, PT ;  /* 0x000000ff0700720c */ /* 0x000fda0003f05270 */
[----:B------:R-:W2:Y:S04]  /*2310*/  @P0 LDG.E R8, desc[UR36][R2.64+0x4] ;  /* 0x0000042402080981 */ /* 0x000ea8000c1e1900 */
[----:B------:R-:W2:Y:S01]  /*2320*/  @!P0 LDG.E R8, desc[UR36][R4.64+0x4] ;  /* 0x0000042404088981 */ /* 0x000ea2000c1e1900 */
[----:B------:R-:W-:Y:S01]  /*2330*/  IADD3 R7, P0, PT, R0, R13, RZ ;  /* 0x0000000d00077210 */ /* 0x000fe20007f1e0ff */
[----:B------:R-:W-:-:S04]  /*2340*/  VIADD R13, R13, 0x2 ;  /* 0x000000020d0d7836 */ /* 0x000fc80000000000 */
[----:B0-----:R-:W-:Y:S01]  /*2350*/  IMAD.X R10, RZ, RZ, RZ, P0 ;  /* 0x000000ffff0a7224 */ /* 0x001fe200000e06ff */
[----:B-1----:R-:W-:-:S04]  /*2360*/  LEA R6, P0, R7, R14, 0x2 ;  /* 0x0000000e07067211 */ /* 0x002fc800078010ff */
[----:B------:R-:W-:Y:S02]  /*2370*/  LEA.HI.X R7, R7, R15, R10, 0x2, P0 ;  /* 0x0000000f07077211 */ /* 0x000fe400000f140a */
[----:B--2---:R-:W-:-:S05]  /*2380*/  I2FP.F32.S32 R9, R8 ;  /* 0x0000000800097245 */ /* 0x004fca0000201400 */
[----:B------:R2:W-:Y:S02]  /*2390*/  STG.E desc[UR36][R6.64+0x4], R9 ;  /* 0x0000040906007986 */ /* 0x0005e4000c101924 */
.L_x_35:
[----:B------:R-:W-:Y:S05]  /*23a0*/  BRA.U !UP0, `(.L_x_31) ;  /* 0x0000000108907547 */ /* 0x000fea000b800000 */
[----:B------:R-:W3:Y:S01]  /*23b0*/  LDG.E R16, desc[UR36][R16.64] ;  /* 0x0000002410107981 */ /* 0x000ee2000c1e1900 */
[----:B------:R-:W4:Y:S02]  /*23c0*/  LDC R4, c[0x0][0x390] ;  /* 0x0000e400ff047b82 */ /* 0x000f240000000800 */
[----:B----4-:R-:W-:Y:S02]  /*23d0*/  IABS R5, R4 ;  /* 0x0000000400057213 */ /* 0x010fe40000000000 */
[----:B------:R-:W-:Y:S02]  /*23e0*/  ISETP.NE.AND P2, PT, R4, RZ, PT ;  /* 0x000000ff0400720c */ /* 0x000fe40003f45270 */
[----:B--2---:R-:W2:Y:S08]  /*23f0*/  I2F.RP R6, R5 ;  /* 0x0000000500067306 */ /* 0x004eb00000209400 */
[----:B--2---:R-:W0:Y:S02]  /*2400*/  MUFU.RCP R6, R6 ;  /* 0x0000000600067308 */ /* 0x004e240000001000 */
[----:B0-----:R-:W-:-:S06]  /*2410*/  VIADD R7, R6, 0xffffffe ;  /* 0x0ffffffe06077836 */ /* 0x001fcc0000000000 */
[----:B------:R0:W2:Y:S02]  /*2420*/  F2I.FTZ.U32.TRUNC.NTZ R3, R7 ;  /* 0x0000000700037305 */ /* 0x0000a4000021f000 */
[----:B0-----:R-:W0:Y:S01]  /*2430*/  LDC.64 R6, c[0x0][0x3d8] ;  /* 0x0000f600ff067b82 */ /* 0x001e220000000a00 */
[----:B--2---:R-:W-:-:S05]  /*2440*/  IADD3 R2, PT, PT, RZ, -R3, RZ ;  /* 0x80000003ff027210 */ /* 0x004fca0007ffe0ff */
[----:B-1----:R-:W-:Y:S02]  /*2450*/  IMAD R9, R2, R5, RZ ;  /* 0x0000000502097224 */ /* 0x002fe400078e02ff */
[----:B------:R-:W-:-:S04]  /*2460*/  IMAD.MOV.U32 R2, RZ, RZ, RZ ;  /* 0x000000ffff027224 */ /* 0x000fc800078e00ff */
[----:B------:R-:W-:Y:S01]  /*2470*/  IMAD.HI.U32 R2, R3, R9, R2 ;  /* 0x0000000903027227 */ /* 0x000fe200078e0002 */
[----:B---3--:R-:W-:Y:S02]  /*2480*/  IABS R8, R16 ;  /* 0x0000001000087213 */ /* 0x008fe40000000000 */
[----:B------:R-:W-:-:S03]  /*2490*/  ISETP.GE.AND P1, PT, R16, RZ, PT ;  /* 0x000000ff1000720c */ /* 0x000fc60003f26270 */
        /* <DEDUP_REMOVED lines=11> */
[----:B------:R-:W1:Y:S08]  /*2550*/  @P0 LDC.64 R2, c[0x0][0x3a8] ;  /* 0x0000ea00ff020b82 */ /* 0x000e700000000a00 */
[----:B------:R-:W2:Y:S01]  /*2560*/  @!P0 LDC.64 R4, c[0x0][0x3a0] ;  /* 0x0000e800ff048b82 */ /* 0x000ea20000000a00 */
[----:B-1----:R-:W-:-:S05]  /*2570*/  @P0 IMAD.WIDE.U32 R2, R13, 0x4, R2 ;  /* 0x000000040d020825 */ /* 0x002fca00078e0002 */
[----:B------:R-:W3:Y:S01]  /*2580*/  @P0 LDG.E R8, desc[UR36][R2.64] ;  /* 0x0000002402080981 */ /* 0x000ee2000c1e1900 */
[----:B--2---:R-:W-:-:S05]  /*2590*/  @!P0 IMAD.WIDE.U32 R4, R13, 0x4, R4 ;  /* 0x000000040d048825 */ /* 0x004fca00078e0004 */
[----:B------:R-:W3:Y:S01]  /*25a0*/  @!P0 LDG.E R8, desc[UR36][R4.64] ;  /* 0x0000002404088981 */ /* 0x000ee2000c1e1900 */
[----:B------:R-:W-:-:S04]  /*25b0*/  IMAD.IADD R13, R0, 0x1, R13 ;  /* 0x00000001000d7824 */ /* 0x000fc800078e020d */
[----:B0-----:R-:W-:Y:S01]  /*25c0*/  IMAD.WIDE.U32 R6, R13, 0x4, R6 ;  /* 0x000000040d067825 */ /* 0x001fe200078e0006 */
[----:B---3--:R-:W-:-:S05]  /*25d0*/  I2FP.F32.S32 R9, R8 ;  /* 0x0000000800097245 */ /* 0x008fca0000201400 */
[----:B------:R3:W-:Y:S02]  /*25e0*/  STG.E desc[UR36][R6.64], R9 ;  /* 0x0000000906007986 */ /* 0x0007e4000c101924 */
.L_x_31:
[----:B------:R-:W4:Y:S01]  /*25f0*/  LDC.64 R2, c[0x0][0x3b8] ;  /* 0x0000ee00ff027b82 */ /* 0x000f220000000a00 */
[----:B------:R-:W-:Y:S05]  /*2600*/  WARPSYNC.ALL ;  /* 0x0000000000007948 */ /* 0x000fea0003800000 */
[----:B0123--:R-:W-:Y:S02]  /*2610*/  IMAD R9, R19, R18, RZ ;  /* 0x0000001213097224 */ /* 0x00ffe400078e02ff */
[----:B------:R-:W0:Y:S08]  /*2620*/  LDC.64 R4, c[0x0][0x3c8] ;  /* 0x0000f200ff047b82 */ /* 0x000e300000000a00 */
[----:B------:R-:W1:Y:S01]  /*2630*/  LDC.64 R6, c[0x0][0x3c0] ;  /* 0x0000f000ff067b82 */ /* 0x000e620000000a00 */
[----:B----4-:R-:W-:-:S07]  /*2640*/  IMAD.WIDE.U32 R2, R9, 0x4, R2 ;  /* 0x0000000409027825 */ /* 0x010fce00078e0002 */
[----:B------:R-:W-:Y:S06]  /*2650*/  BAR.SYNC.DEFER_BLOCKING 0x0 ;  /* 0x0000000000007b1d */ /* 0x000fec0000010000 */
[----:B------:R-:W2:Y:S01]  /*2660*/  LDG.E R3, desc[UR36][R2.64] ;  /* 0x0000002402037981 */ /* 0x000ea2000c1e1900 */
[----:B0-----:R-:W-:-:S04]  /*2670*/  IMAD.WIDE.U32 R4, R19, 0x4, R4 ;  /* 0x0000000413047825 */ /* 0x001fc800078e0004 */
[----:B-1----:R-:W-:Y:S02]  /*2680*/  IMAD.WIDE.U32 R6, R9, 0x4, R6 ;  /* 0x0000000409067825 */ /* 0x002fe400078e0006 */
[----:B------:R-:W0:Y:S01]  /*2690*/  LDC.64 R8, c[0x0][0x3d0] ;  /* 0x0000f400ff087b82 */ /* 0x000e220000000a00 */
[----:B--2---:R-:W-:Y:S04]  /*26a0*/  STG.E desc[UR36][R4.64], R3 ;  /* 0x0000000304007986 */ /* 0x004fe8000c101924 */
[----:B------:R-:W2:Y:S01]  /*26b0*/  LDG.E R7, desc[UR36][R6.64] ;  /* 0x0000002406077981 */ /* 0x000ea2000c1e1900 */
[----:B0-----:R-:W-:-:S05]  /*26c0*/  IMAD.WIDE.U32 R8, R19, 0x4, R8 ;  /* 0x0000000413087825 */ /* 0x001fca00078e0008 */
[----:B--2---:R-:W-:Y:S01]  /*26d0*/  STG.E desc[UR36][R8.64], R7 ;  /* 0x0000000708007986 */ /* 0x004fe2000c101924 */
[----:B------:R-:W-:Y:S05]  /*26e0*/  EXIT ;  /* 0x000000000000794d */ /* 0x000fea0003800000 */
        .weak           $__internal_1_$__cuda_sm3x_div_rn_noftz_f32_slowpath
        .type           $__internal_1_$__cuda_sm3x_div_rn_noftz_f32_slowpath,@function
        .size           $__internal_1_$__cuda_sm3x_div_rn_noftz_f32_slowpath,(.L_x_89 - $__internal_1_$__cuda_sm3x_div_rn_noftz_f32_slowpath)
$__internal_1_$__cuda_sm3x_div_rn_noftz_f32_slowpath:
[----:B------:R-:W-:Y:S01]  /*26f0*/  SHF.R.U32.HI R8, RZ, 0x17, R3 ;  /* 0x00000017ff087819 */ /* 0x000fe20000011603 */
[----:B------:R-:W-:Y:S01]  /*2700*/  BSSY.RECONVERGENT B1, `(.L_x_36) ;  /* 0x0000062000017945 */ /* 0x000fe20003800200 */
[----:B------:R-:W-:Y:S02]  /*2710*/  SHF.R.U32.HI R6, RZ, 0x17, R0 ;  /* 0x00000017ff067819 */ /* 0x000fe40000011600 */
[----:B------:R-:W-:Y:S02]  /*2720*/  LOP3.LUT R8, R8, 0xff, RZ, 0xc0, !PT ;  /* 0x000000ff08087812 */ /* 0x000fe400078ec0ff */
[----:B------:R-:W-:-:S03]  /*2730*/  LOP3.LUT R12, R6, 0xff, RZ, 0xc0, !PT ;  /* 0x000000ff060c7812 */ /* 0x000fc600078ec0ff */
[----:B------:R-:W-:Y:S02]  /*2740*/  VIADD R10, R8, 0xffffffff ;  /* 0xffffffff080a7836 */ /* 0x000fe40000000000 */
[----:B------:R-:W-:-:S03]  /*2750*/  VIADD R9, R12, 0xffffffff ;  /* 0xffffffff0c097836 */ /* 0x000fc60000000000 */
[----:B------:R-:W-:-:S04]  /*2760*/  ISETP.GT.U32.AND P0, PT, R10, 0xfd, PT ;  /* 0x000000fd0a00780c */ /* 0x000fc80003f04070 */
[----:B------:R-:W-:-:S13]  /*2770*/  ISETP.GT.U32.OR P0, PT, R9, 0xfd, P0 ;  /* 0x000000fd0900780c */ /* 0x000fda0000704470 */
[----:B------:R-:W-:Y:S01]  /*2780*/  @!P0 MOV R6, RZ ;  /* 0x000000ff00068202 */ /* 0x000fe20000000f00 */
[----:B------:R-:W-:Y:S06]  /*2790*/  @!P0 BRA `(.L_x_37) ;  /* 0x00000000005c8947 */ /* 0x000fec0003800000 */
[----:B------:R-:W-:Y:S02]  /*27a0*/  FSETP.GTU.FTZ.AND P0, PT, |R0|, +INF , PT ;  /* 0x7f8000000000780b */ /* 0x000fe40003f1c200 */
[----:B------:R-:W-:-:S04]  /*27b0*/  FSETP.GTU.FTZ.AND P1, PT, |R3|, +INF , PT ;  /* 0x7f8000000300780b */ /* 0x000fc80003f3c200 */
        /* <DEDUP_REMOVED lines=21> */
.L_x_37:
[----:B------:R-:W-:Y:S01]  /*2910*/  LEA R10, R8, 0xc0800000, 0x17 ;  /* 0xc0800000080a7811 */ /* 0x000fe200078eb8ff */
[----:B------:R-:W-:Y:S04]  /*2920*/  BSSY.RECONVERGENT B2, `(.L_x_42) ;  /* 0x0000036000027945 */ /* 0x000fe80003800200 */
[----:B------:R-:W-:Y:S01]  /*2930*/  IMAD.IADD R10, R3, 0x1, -R10 ;  /* 0x00000001030a7824 */ /* 0x000fe200078e0a0a */
[----:B------:R-:W-:-:S03]  /*2940*/  IADD3 R3, PT, PT, R12, -0x7f, RZ ;  /* 0xffffff810c037810 */ /* 0x000fc60007ffe0ff */
[----:B------:R-:W0:Y:S01]  /*2950*/  MUFU.RCP R9, R10 ;  /* 0x0000000a00097308 */ /* 0x000e220000001000 */
[----:B------:R-:W-:Y:S01]  /*2960*/  FADD.FTZ R11, -R10, -RZ ;  /* 0x800000ff0a0b7221 */ /* 0x000fe20000010100 */
[----:B------:R-:W-:-:S03]  /*2970*/  IMAD R0, R3, -0x800000, R0 ;  /* 0xff80000003007824 */ /* 0x000fc600078e0200 */
[----:B0-----:R-:W-:-:S04]  /*2980*/  FFMA R12, R9, R11, 1 ;  /* 0x3f800000090c7423 */ /* 0x001fc8000000000b */
[----:B------:R-:W-:-:S04]  /*2990*/  FFMA R14, R9, R12, R9 ;  /* 0x0000000c090e7223 */ /* 0x000fc80000000009 */
[----:B------:R-:W-:-:S04]  /*29a0*/  FFMA R9, R0, R14, RZ ;  /* 0x0000000e00097223 */ /* 0x000fc800000000ff */
[----:B------:R-:W-:-:S04]  /*29b0*/  FFMA R12, R11, R9, R0 ;  /* 0x000000090b0c7223 */ /* 0x000fc80000000000 */
[----:B------:R-:W-:Y:S01]  /*29c0*/  FFMA R13, R14, R12, R9 ;  /* 0x0000000c0e0d7223 */ /* 0x000fe20000000009 */
[----:B------:R-:W-:-:S03]  /*29d0*/  IADD3 R9, PT, PT, R3, 0x7f, -R8 ;  /* 0x0000007f03097810 */ /* 0x000fc60007ffe808 */
[----:B------:R-:W-:Y:S02]  /*29e0*/  FFMA R12, R11, R13, R0 ;  /* 0x0000000d0b0c7223 */ /* 0x000fe40000000000 */
[----:B------:R-:W-:Y:S02]  /*29f0*/  IMAD.IADD R9, R9, 0x1, R6 ;  /* 0x0000000109097824 */ /* 0x000fe400078e0206 */
        /* <DEDUP_REMOVED lines=14> */
[-CC-:B------:R-:W-:Y:S01]  /*2ae0*/  FFMA.RZ R3, R14, R12.reuse, R13.reuse ;  /* 0x0000000c0e037223 */ /* 0x180fe2000000c00d */
[----:B------:R-:W-:Y:S02]  /*2af0*/  VIADD R9, R10, 0x20 ;  /* 0x000000200a097836 */ /* 0x000fe40000000000 */
[-CC-:B------:R-:W-:Y:S01]  /*2b00*/  FFMA.RM R6, R14, R12.reuse, R13.reuse ;  /* 0x0000000c0e067223 */ /* 0x180fe2000000400d */
[----:B------:R-:W-:Y:S02]  /*2b10*/  ISETP.NE.AND P2, PT, R10, RZ, PT ;  /* 0x000000ff0a00720c */ /* 0x000fe40003f45270 */
[----:B------:R-:W-:Y:S01]  /*2b20*/  LOP3.LUT R8, R3, 0x7fffff, RZ, 0xc0, !PT ;  /* 0x007fffff03087812 */ /* 0x000fe200078ec0ff */
[----:B------:R-:W-:Y:S01]  /*2b30*/  FFMA.RP R3, R14, R12, R13 ;  /* 0x0000000c0e037223 */ /* 0x000fe2000000800d */
[----:B------:R-:W-:Y:S02]  /*2b40*/  ISETP.NE.AND P1, PT, R10, RZ, PT ;  /* 0x000000ff0a00720c */ /* 0x000fe40003f25270 */
[----:B------:R-:W-:-:S02]  /*2b50*/  LOP3.LUT R8, R8, 0x800000, RZ, 0xfc, !PT ;  /* 0x0080000008087812 */ /* 0x000fc400078efcff */
[----:B------:R-:W-:Y:S02]  /*2b60*/  IADD3 R10, PT, PT, -R10, RZ, RZ ;  /* 0x000000ff0a0a7210 */ /* 0x000fe40007ffe1ff */
[----:B------:R-:W-:Y:S02]  /*2b70*/  SHF.L.U32 R9, R8, R9, RZ ;  /* 0x0000000908097219 */ /* 0x000fe400000006ff */
[----:B------:R-:W-:Y:S02]  /*2b80*/  FSETP.NEU.FTZ.AND P0, PT, R3, R6, PT ;  /* 0x000000060300720b */ /* 0x000fe40003f1d000 */
[----:B------:R-:W-:Y:S02]  /*2b90*/  SEL R3, R10, RZ, P2 ;  /* 0x000000ff0a037207 */ /* 0x000fe40001000000 */
[----:B------:R-:W-:Y:S02]  /*2ba0*/  ISETP.NE.AND P1, PT, R9, RZ, P1 ;  /* 0x000000ff0900720c */ /* 0x000fe40000f25270 */
[----:B------:R-:W-:-:S02]  /*2bb0*/  SHF.R.U32.HI R3, RZ, R3, R8 ;  /* 0x00000003ff037219 */ /* 0x000fc40000011608 */
[----:B------:R-:W-:Y:S02]  /*2bc0*/  PLOP3.LUT P0, PT, P0, P1, PT, 0xf8, 0x8f ;  /* 0x00000000008f781c */ /* 0x000fe40000703f70 */
[----:B------:R-:W-:Y:S02]  /*2bd0*/  SHF.R.U32.HI R9, RZ, 0x1, R3 ;  /* 0x00000001ff097819 */ /* 0x000fe40000011603 */
[----:B------:R-:W-:-:S04]  /*2be0*/  SEL R6, RZ, 0x1, !P0 ;  /* 0x00000001ff067807 */ /* 0x000fc80004000000 */
[----:B------:R-:W-:-:S04]  /*2bf0*/  LOP3.LUT R6, R6, 0x1, R9, 0xf8, !PT ;  /* 0x0000000106067812 */ /* 0x000fc800078ef809 */
[----:B------:R-:W-:-:S05]  /*2c00*/  LOP3.LUT R6, R6, R3, RZ, 0xc0, !PT ;  /* 0x0000000306067212 */ /* 0x000fca00078ec0ff */
[----:B------:R-:W-:-:S05]  /*2c10*/  IMAD.IADD R9, R9, 0x1, R6 ;  /* 0x0000000109097824 */ /* 0x000fca00078e0206 */
[----:B------:R-:W-:Y:S01]  /*2c20*/  LOP3.LUT R0, R9, R0, RZ, 0xfc, !PT ;  /* 0x0000000009007212 */ /* 0x000fe200078efcff */
[----:B------:R-:W-:Y:S06]  /*2c30*/  BRA `(.L_x_45) ;  /* 0x0000000000107947 */ /* 0x000fec0003800000 */
.L_x_44:
[----:B------:R-:W-:-:S04]  /*2c40*/  LOP3.LUT R0, R0, 0x80000000, RZ, 0xc0, !PT ;  /* 0x8000000000007812 */ /* 0x000fc800078ec0ff */
[----:B------:R-:W-:Y:S01]  /*2c50*/  LOP3.LUT R0, R0, 0x7f800000, RZ, 0xfc, !PT ;  /* 0x7f80000000007812 */ /* 0x000fe200078efcff */
[----:B------:R-:W-:Y:S06]  /*2c60*/  BRA `(.L_x_45) ;  /* 0x0000000000047947 */ /* 0x000fec0003800000 */
.L_x_43:
[----:B------:R-:W-:-:S07]  /*2c70*/  IMAD R0, R9, 0x800000, R0 ;  /* 0x0080000009007824 */ /* 0x000fce00078e0200 */
.L_x_45:
[----:B------:R-:W-:Y:S05]  /*2c80*/  BSYNC.RECONVERGENT B2 ;  /* 0x0000000000027941 */ /* 0x000fea0003800200 */
.L_x_42:
[----:B------:R-:W-:Y:S05]  /*2c90*/  BRA `(.L_x_46) ;  /* 0x0000000000207947 */ /* 0x000fea0003800000 */
.L_x_41:
[----:B------:R-:W-:-:S04]  /*2ca0*/  LOP3.LUT R0, R3, 0x80000000, R0, 0x48, !PT ;  /* 0x8000000003007812 */ /* 0x000fc800078e4800 */
[----:B------:R-:W-:Y:S01]  /*2cb0*/  LOP3.LUT R0, R0, 0x7f800000, RZ, 0xfc, !PT ;  /* 0x7f80000000007812 */ /* 0x000fe200078efcff */
[----:B------:R-:W-:Y:S06]  /*2cc0*/  BRA `(.L_x_46) ;  /* 0x0000000000147947 */ /* 0x000fec0003800000 */
.L_x_40:
[----:B------:R-:W-:Y:S01]  /*2cd0*/  LOP3.LUT R0, R3, 0x80000000, R0, 0x48, !PT ;  /* 0x8000000003007812 */ /* 0x000fe200078e4800 */
[----:B------:R-:W-:Y:S06]  /*2ce0*/  BRA `(.L_x_46) ;  /* 0x00000000000c7947 */ /* 0x000fec0003800000 */
.L_x_39:
[----:B------:R-:W0:Y:S01]  /*2cf0*/  MUFU.RSQ R0, -QNAN ;  /* 0xffc0000000007908 */ /* 0x000e220000001400 */
[----:B------:R-:W-:Y:S05]  /*2d00*/  BRA `(.L_x_46) ;  /* 0x0000000000047947 */ /* 0x000fea0003800000 */
.L_x_38:
[----:B------:R-:W-:-:S07]  /*2d10*/  FADD.FTZ R0, R0, R3 ;  /* 0x0000000300007221 */ /* 0x000fce0000010000 */
.L_x_46:
[----:B------:R-:W-:Y:S05]  /*2d20*/  BSYNC.RECONVERGENT B1 ;  /* 0x0000000000017941 */ /* 0x000fea0003800200 */
.L_x_36:
[----:B------:R-:W-:-:S04]  /*2d30*/  IMAD.MOV.U32 R3, RZ, RZ, 0x0 ;  /* 0x00000000ff037424 */ /* 0x000fc800078e00ff */
[----:B0-----:R-:W-:Y:S05]  /*2d40*/  RET.REL.NODEC R2 `(CudaFederalGovernmentSubsidyStep) ;  /* 0xffffffd002ac7950 */ /* 0x001fea0003c3ffff */
.L_x_47:
        /* <DEDUP_REMOVED lines=11> */
.L_x_89:


//--------------------- .text.CudaControlUSStateOpenCloseStatusStep --------------------------
	.section	.text.CudaControlUSStateOpenCloseStatusStep,"ax",@progbits
	.align	128
        .global         CudaControlUSStateOpenCloseStatusStep
        .type           CudaControlUSStateOpenCloseStatusStep,@function
        .size           CudaControlUSStateOpenCloseStatusStep,(.L_x_90 - CudaControlUSStateOpenCloseStatusStep)
        .other          CudaControlUSStateOpenCloseStatusStep,@"STO_CUDA_ENTRY STV_DEFAULT"
CudaControlUSStateOpenCloseStatusStep:
.text.CudaControlUSStateOpenCloseStatusStep:
[----:B------:R-:W0:Y:S01]  /*0000*/  LDC R1, c[0x0][0x37c] ;  /* 0x0000df00ff017b82 */ /* 0x000e220000000800 */
[----:B------:R-:W1:Y:S07]  /*0010*/  S2R R23, SR_TID.X ;  /* 0x0000000000177919 */ /* 0x000e6e0000002100 */
[----:B------:R-:W2:Y:S01]  /*0020*/  LDC.64 R18, c[0x0][0x3d0] ;  /* 0x0000f400ff127b82 */ /* 0x000ea20000000a00 */
[----:B------:R-:W3:Y:S01]  /*0030*/  LDCU.64 UR36, c[0x0][0x358] ;  /* 0x00006b00ff2477ac */ /* 0x000ee20008000a00 */
[----:B------:R-:W-:Y:S01]  /*0040*/  BSSY.RECONVERGENT B0, `(.L_x_48) ;  /* 0x0000008000007945 */ /* 0x000fe20003800200 */
[----:B------:R-:W2:Y:S01]  /*0050*/  S2R R22, SR_CTAID.X ;  /* 0x0000000000167919 */ /* 0x000ea20000002500 */
[----:B-1----:R-:W-:Y:S01]  /*0060*/  ISETP.NE.AND P0, PT, R23, RZ, PT ;  /* 0x000000ff1700720c */ /* 0x002fe20003f05270 */
[----:B--2---:R-:W-:-:S12]  /*0070*/  IMAD.WIDE.U32 R18, R22, 0x4, R18 ;  /* 0x0000000416127825 */ /* 0x004fd800078e0012 */
[----:B0--3--:R-:W-:Y:S05]  /*0080*/  @P0 BRA `(.L_x_49) ;  /* 0x00000000000c0947 */ /* 0x009fea0003800000 */
[----:B------:R-:W2:Y:S02]  /*0090*/  LDG.E R0, desc[UR36][R18.64] ;  /* 0x0000002412007981 */ /* 0x000ea4000c1e1900 */
[----:B--2---:R-:W-:-:S05]  /*00a0*/  VIADD R3, R0, 0x1 ;  /* 0x0000000100037836 */ /* 0x004fca0000000000 */
[----:B------:R0:W-:Y:S02]  /*00b0*/  STG.E desc[UR36][R18.64], R3 ;  /* 0x0000000312007986 */ /* 0x0001e4000c101924 */
.L_x_49:
[----:B------:R-:W-:Y:S05]  /*00c0*/  BSYNC.RECONVERGENT B0 ;  /* 0x0000000000007941 */ /* 0x000fea0003800200 */
.L_x_48:
[----:B------:R-:W-:Y:S06]  /*00d0*/  BAR.SYNC.DEFER_BLOCKING 0x0 ;  /* 0x0000000000007b1d */ /* 0x000fec0000010000 */
[----:B------:R-:W1:Y:S01]  /*00e0*/  LDCU UR4, c[0x0][0x3dc] ;  /* 0x00007b80ff0477ac */ /* 0x000e620008000800 */
[----:B------:R-:W1:Y:S02]  /*00f0*/  LDG.E R0, desc[UR36][R18.64] ;  /* 0x0000002412007981 */ /* 0x000e64000c1e1900 */
[C---:B-1----:R-:W-:Y:S02]  /*0100*/  ISETP.GT.AND P0, PT, R0.reuse, UR4, PT ;  /* 0x0000000400007c0c */ /* 0x042fe4000bf04270 */
[----:B------:R-:W-:-:S13]  /*0110*/  ISETP.GT.AND P1, PT, R0, RZ, PT ;  /* 0x000000ff0000720c */ /* 0x000fda0003f24270 */
[----:B------:R-:W-:Y:S05]  /*0120*/  @!P0 BRA P1, `(.L_x_50) ;  /* 0x0000000000408947 */ /* 0x000fea0000800000 */
[----:B------:R-:W-:Y:S01]  /*0130*/  MOV R2, 0x0 ;  /* 0x0000000000027802 */ /* 0x000fe20000000f00 */
[----:B------:R-:W1:Y:S01]  /*0140*/  LDCU.64 UR4, c[0x4][0x20] ;  /* 0x01000400ff0477ac */ /* 0x000e620008000a00 */
[----:B------:R-:W-:Y:S02]  /*0150*/  IMAD.MOV.U32 R8, RZ, RZ, 0x24 ;  /* 0x00000024ff087424 */ /* 0x000fe400078e00ff */
[----:B------:R-:W-:Y:S01]  /*0160*/  IMAD.MOV.U32 R12, RZ, RZ, 0x1 ;  /* 0x00000001ff0c7424 */ /* 0x000fe200078e00ff */
[----:B------:R-:W2:Y:S01]  /*0170*/  LDCU.64 UR6, c[0x4][0x28] ;  /* 0x01000500ff0677ac */ /* 0x000ea20008000a00 */
[----:B0-----:R-:W0:Y:S01]  /*0180*/  LDC.64 R2, c[0x4][R2] ;  /* 0x0100000002027b82 */ /* 0x001e220000000a00 */
[----:B------:R-:W-:Y:S01]  /*0190*/  IMAD.MOV.U32 R13, RZ, RZ, RZ ;  /* 0x000000ffff0d7224 */ /* 0x000fe200078e00ff */
[----:B------:R-:W3:Y:S01]  /*01a0*/  LDCU.64 UR8, c[0x4][0x8] ;  /* 0x01000100ff0877ac */ /* 0x000ee20008000a00 */
[----:B-1----:R-:W-:Y:S02]  /*01b0*/  IMAD.U32 R4, RZ, RZ, UR4 ;  /* 0x00000004ff047e24 */ /* 0x002fe4000f8e00ff */
[----:B------:R-:W-:-:S02]  /*01c0*/  IMAD.U32 R5, RZ, RZ, UR5 ;  /* 0x00000005ff057e24 */ /* 0x000fc4000f8e00ff */
[----:B--2---:R-:W-:Y:S02]  /*01d0*/  IMAD.U32 R6, RZ, RZ, UR6 ;  /* 0x00000006ff067e24 */ /* 0x004fe4000f8e00ff */
[----:B------:R-:W-:Y:S01]  /*01e0*/  IMAD.U32 R7, RZ, RZ, UR7 ;  /* 0x00000007ff077e24 */ /* 0x000fe2000f8e00ff */
[----:B---3--:R-:W-:Y:S01]  /*01f0*/  MOV R10, UR8 ;  /* 0x00000008000a7c02 */ /* 0x008fe20008000f00 */
[----:B------:R-:W-:-:S07]  /*0200*/  IMAD.U32 R11, RZ, RZ, UR9 ;  /* 0x00000009ff0b7e24 */ /* 0x000fce000f8e00ff */
[----:B------:R-:W-:-:S07]  /*0210*/  LEPC R20, `(.L_x_50) ;  /* 0x000000001014794e */ /* 0x000fce0000000000 */
[----:B0-----:R-:W-:Y:S05]  /*0220*/  CALL.ABS.NOINC R2 ;  /* 0x0000000002007343 */ /* 0x001fea0003c00000 */
.L_x_50:
[----:B------:R-:W1:Y:S01]  /*0230*/  LDCU UR4, c[0x0][0x3d8] ;  /* 0x00007b00ff0477ac */ /* 0x000e620008000800 */
[----:B------:R-:W-:Y:S01]  /*0240*/  BSSY.RECONVERGENT B6, `(.L_x_51) ;  /* 0x0000013000067945 */ /* 0x000fe20003800200 */
[----:B-1----:R-:W-:-:S13]  /*0250*/  ISETP.GE.AND P0, PT, R23, UR4, PT ;  /* 0x0000000417007c0c */ /* 0x002fda000bf06270 */
[----:B------:R-:W-:Y:S05]  /*0260*/  @!P0 BRA `(.L_x_52) ;  /* 0x0000000000408947 */ /* 0x000fea0003800000 */
[----:B------:R-:W-:Y:S01]  /*0270*/  MOV R2, 0x0 ;  /* 0x0000000000027802 */ /* 0x000fe20000000f00 */
[----:B------:R-:W1:Y:S01]  /*0280*/  LDCU.64 UR4, c[0x4][0x30] ;  /* 0x01000600ff0477ac */ /* 0x000e620008000a00 */
[----:B------:R-:W-:Y:S02]  /*0290*/  HFMA2 R12, -RZ, RZ, 0, 5.9604644775390625e-08 ;  /* 0x00000001ff0c7431 */ /* 0x000fe400000001ff */
[----:B------:R-:W-:Y:S01]  /*02a0*/  IMAD.MOV.U32 R8, RZ, RZ, 0x26 ;  /* 0x00000026ff087424 */ /* 0x000fe200078e00ff */
[----:B------:R-:W2:Y:S01]  /*02b0*/  LDCU.64 UR6, c[0x4][0x28] ;  /* 0x01000500ff0677ac */ /* 0x000ea20008000a00 */
[----:B0-----:R-:W0:Y:S01]  /*02c0*/  LDC.64 R2, c[0x4][R2] ;  /* 0x0100000002027b82 */ /* 0x001e220000000a00 */
[----:B------:R-:W-:Y:S01]  /*02d0*/  IMAD.MOV.U32 R13, RZ, RZ, RZ ;  /* 0x000000ffff0d7224 */ /* 0x000fe200078e00ff */
[----:B------:R-:W3:Y:S01]  /*02e0*/  LDCU.64 UR8, c[0x4][0x8] ;  /* 0x01000100ff0877ac */ /* 0x000ee20008000a00 */
[----:B-1----:R-:W-:Y:S01]  /*02f0*/  IMAD.U32 R4, RZ, RZ, UR4 ;  /* 0x00000004ff047e24 */ /* 0x002fe2000f8e00ff */
[----:B------:R-:W-:Y:S01]  /*0300*/  MOV R5, UR5 ;  /* 0x0000000500057c02 */ /* 0x000fe20008000f00 */
[----:B--2---:R-:W-:-:S02]  /*0310*/  IMAD.U32 R6, RZ, RZ, UR6 ;  /* 0x00000006ff067e24 */ /* 0x004fc4000f8e00ff */
[----:B------:R-:W-:Y:S02]  /*0320*/  IMAD.U32 R7, RZ, RZ, UR7 ;  /* 0x00000007ff077e24 */ /* 0x000fe4000f8e00ff */
[----:B---3--:R-:W-:Y:S02]  /*0330*/  IMAD.U32 R10, RZ, RZ, UR8 ;  /* 0x00000008ff0a7e24 */ /* 0x008fe4000f8e00ff */
[----:B------:R-:W-:-:S07]  /*0340*/  IMAD.U32 R11, RZ, RZ, UR9 ;  /* 0x00000009ff0b7e24 */ /* 0x000fce000f8e00ff */
[----:B------:R-:W-:-:S07]  /*0350*/  LEPC R20, `(.L_x_52) ;  /* 0x000000001014794e */ /* 0x000fce0000000000 */
[----:B0-----:R-:W-:Y:S05]  /*0360*/  CALL.ABS.NOINC R2 ;  /* 0x0000000002007343 */ /* 0x001fea0003c00000 */
.L_x_52:
[----:B------:R-:W-:Y:S05]  /*0370*/  BSYNC.RECONVERGENT B6 ;  /* 0x0000000000067941 */ /* 0x000fea0003800200 */
.L_x_51:
[----:B------:R-:W1:Y:S02]  /*0380*/  LDC R24, c[0x0][0x3d8] ;  /* 0x0000f600ff187b82 */ /* 0x000e640000000800 */
[----:B-1----:R-:W-:-:S05]  /*0390*/  VIADD R24, R24, 0xffffffff ;  /* 0xffffffff18187836 */ /* 0x002fca0000000000 */
[----:B------:R-:W-:-:S13]  /*03a0*/  ISETP.GE.AND P0, PT, R23, R24, PT ;  /* 0x000000181700720c */ /* 0x000fda0003f06270 */
[----:B------:R-:W-:Y:S05]  /*03b0*/  @P0 BRA `(.L_x_53) ;  /* 0x0000001000640947 */ /* 0x000fea0003800000 */
[----:B0-----:R-:W0:Y:S01]  /*03c0*/  LDC.64 R2, c[0x0][0x3b0] ;  /* 0x0000ec00ff027b82 */ /* 0x001e220000000a00 */
[----:B------:R-:W-:Y:S01]  /*03d0*/  IMAD R0, R24, R22, RZ ;  /* 0x0000001618007224 */ /* 0x000fe200078e02ff */
[----:B------:R-:W2:Y:S01]  /*03e0*/  LDG.E R25, desc[UR36][R18.64] ;  /* 0x0000002412197981 */ /* 0x000ea2000c1e1900 */
[----:B------:R-:W1:Y:S02]  /*03f0*/  LDCU UR4, c[0x0][0x3dc] ;  /* 0x00007b80ff0477ac */ /* 0x000e640008000800 */
[----:B------:R-:W-:-:S03]  /*0400*/  IMAD.IADD R11, R0, 0x1, R23 ;  /* 0x00000001000b7824 */ /* 0x000fc600078e0217 */
[----:B------:R-:W3:Y:S08]  /*0410*/  LDC.64 R4, c[0x0][0x380] ;  /* 0x0000e000ff047b82 */ /* 0x000ef00000000a00 */
[----:B------:R-:W4:Y:S01]  /*0420*/  LDC.64 R16, c[0x0][0x390] ;  /* 0x0000e400ff107b82 */ /* 0x000f220000000a00 */
[----:B0-----:R-:W-:-:S05]  /*0430*/  IMAD.WIDE.U32 R2, R11, 0x4, R2 ;  /* 0x000000040b027825 */ /* 0x001fca00078e0002 */
[----:B------:R-:W5:Y:S01]  /*0440*/  LDG.E R13, desc[UR36][R2.64] ;  /* 0x00000024020d7981 */ /* 0x000f62000c1e1900 */
[----:B-1----:R-:W-:Y:S02]  /*0450*/  IMAD R0, R0, UR4, R11 ;  /* 0x0000000400007c24 */ /* 0x002fe4000f8e020b */
[----:B--2---:R-:W-:Y:S01]  /*0460*/  IMAD R9, R24, R25, RZ ;  /* 0x0000001918097224 */ /* 0x004fe200078e02ff */
[----:B-----5:R-:W-:-:S13]  /*0470*/  ISETP.NE.AND P0, PT, R13, RZ, PT ;  /* 0x000000ff0d00720c */ /* 0x020fda0003f05270 */
[----:B------:R-:W-:-:S05]  /*0480*/  @!P0 IADD3 R7, PT, PT, R0, R9, -R24 ;  /* 0x0000000900078210 */ /* 0x000fca0007ffe818 */
[----:B---3--:R-:W-:-:S05]  /*0490*/  @!P0 IMAD.WIDE R6, R7, 0x4, R4 ;  /* 0x0000000407068825 */ /* 0x008fca00078e0204 */
[----:B------:R-:W2:Y:S01]  /*04a0*/  @!P0 LDG.E R13, desc[UR36][R6.64] ;  /* 0x00000024060d8981 */ /* 0x000ea2000c1e1900 */
[----:B------:R-:W-:Y:S02]  /*04b0*/  IMAD.IADD R9, R9, 0x1, R0 ;  /* 0x0000000109097824 */ /* 0x000fe400078e0200 */
[----:B----4-:R-:W-:-:S04]  /*04c0*/  IMAD.WIDE.U32 R16, R11, 0x4, R16 ;  /* 0x000000040b107825 */ /* 0x010fc800078e0010 */
[----:B------:R-:W-:-:S05]  /*04d0*/  IMAD.WIDE R4, R9, 0x4, R4 ;  /* 0x0000000409047825 */ /* 0x000fca00078e0204 */
[----:B--2---:R0:W-:Y:S04]  /*04e0*/  STG.E desc[UR36][R4.64], R13 ;  /* 0x0000000d04007986 */ /* 0x0041e8000c101924 */
[----:B------:R-:W2:Y:S04]  /*04f0*/  LDG.E R0, desc[UR36][R16.64] ;  /* 0x0000002410007981 */ /* 0x000ea8000c1e1900 */
[----:B------:R-:W3:Y:S01]  /*0500*/  LDG.E R19, desc[UR36][R18.64] ;  /* 0x0000002412137981 */ /* 0x000ee2000c1e1900 */
[----:B------:R-:W-:Y:S01]  /*0510*/  BSSY.RECONVERGENT B7, `(.L_x_54) ;  /* 0x0000024000077945 */ /* 0x000fe20003800200 */
[----:B--2---:R-:W-:-:S05]  /*0520*/  VIADD R8, R0, 0x1 ;  /* 0x0000000100087836 */ /* 0x004fca0000000000 */
[----:B---3--:R-:W-:-:S13]  /*0530*/  ISETP.NE.AND P0, PT, R19, R8, PT ;  /* 0x000000081300720c */ /* 0x008fda0003f05270 */
[----:B0-----:R-:W-:Y:S05]  /*0540*/  @P0 BRA `(.L_x_55) ;  /* 0x0000000000800947 */ /* 0x001fea0003800000 */
[----:B------:R-:W2:Y:S02]  /*0550*/  LDG.E R2, desc[UR36][R2.64] ;  /* 0x0000002402027981 */ /* 0x000ea4000c1e1900 */
[----:B--2---:R-:W-:-:S13]  /*0560*/  ISETP.NE.AND P0, PT, R2, RZ, PT ;  /* 0x000000ff0200720c */ /* 0x004fda0003f05270 */
[----:B------:R-:W-:Y:S05]  /*0570*/  @!P0 BRA `(.L_x_56) ;  /* 0x0000000000708947 */ /* 0x000fea0003800000 */
[----:B------:R-:W0:Y:S01]  /*0580*/  LDCU UR4, c[0x0][0x3a8] ;  /* 0x00007500ff0477ac */ /* 0x000e220008000800 */
[----:B------:R-:W-:Y:S01]  /*0590*/  LOP3.LUT R2, RZ, R2, RZ, 0x33, !PT ;  /* 0x00000002ff027212 */ /* 0x000fe200078e33ff */
[----:B------:R-:W-:Y:S03]  /*05a0*/  BSSY.RECONVERGENT B6, `(.L_x_57) ;  /* 0x0000015000067945 */ /* 0x000fe60003800200 */
[----:B------:R-:W-:-:S04]  /*05b0*/  SHF.R.U32.HI R2, RZ, 0x1f, R2 ;  /* 0x0000001fff027819 */ /* 0x000fc80000011602 */
[----:B0-----:R-:W-:-:S13]  /*05c0*/  ISETP.GT.AND P0, PT, R2, UR4, PT ;  /* 0x0000000402007c0c */ /* 0x001fda000bf04270 */
[----:B------:R-:W-:Y:S05]  /*05d0*/  @!P0 BRA `(.L_x_58) ;  /* 0x0000000000448947 */ /* 0x000fea0003800000 */
[----:B------:R-:W-:Y:S01]  /*05e0*/  MOV R2, 0x0 ;  /* 0x0000000000027802 */ /* 0x000fe20000000f00 */
[----:B------:R-:W0:Y:S01]  /*05f0*/  LDCU.64 UR4, c[0x4][0x38] ;  /* 0x01000700ff0477ac */ /* 0x000e220008000a00 */
[----:B------:R-:W-:Y:S02]  /*0600*/  HFMA2 R8, -RZ, RZ, 0, 3.993511199951171875e-06 ;  /* 0x00000043ff087431 */ /* 0x000fe400000001ff */
        /* <DEDUP_REMOVED lines=13> */
.L_x_59:
[----:B------:R0:W5:Y:S02]  /*06e0*/  LDG.E R0, desc[UR36][R16.64] ;  /* 0x0000002410007981 */ /* 0x000164000c1e1900 */
.L_x_58:
[----:B------:R-:W-:Y:S05]  /*06f0*/  BSYNC.RECONVERGENT B6 ;  /* 0x0000000000067941 */ /* 0x000fea0003800200 */
.L_x_57:
[----:B------:R-:W1:Y:S02]  /*0700*/  LDCU UR4, c[0x0][0x388] ;  /* 0x00007100ff0477ac */ /* 0x000e640008000800 */
[----:B-1---5:R-:W-:-:S05]  /*0710*/  VIADD R3, R0, UR4 ;  /* 0x0000000400037c36 */ /* 0x022fca0008000000 */
[----:B------:R1:W-:Y:S01]  /*0720*/  STG.E desc[UR36][R16.64], R3 ;  /* 0x0000000310007986 */ /* 0x0003e2000c101924 */
[----:B------:R-:W-:Y:S05]  /*0730*/  BRA `(.L_x_55) ;  /* 0x0000000000047947 */ /* 0x000fea0003800000 */
.L_x_56:
[----:B------:R0:W-:Y:S02]  /*0740*/  STG.E desc[UR36][R16.64], R19 ;  /* 0x0000001310007986 */ /* 0x0001e4000c101924 */
.L_x_55:
[----:B------:R-:W-:Y:S05]  /*0750*/  BSYNC.RECONVERGENT B7 ;  /* 0x0000000000077941 */ /* 0x000fea0003800200 */
.L_x_54:
[----:B------:R-:W2:Y:S01]  /*0760*/  LDCU UR4, c[0x0][0x3dc] ;  /* 0x00007b80ff0477ac */ /* 0x000ea20008000800 */
[----:B-1----:R-:W1:Y:S01]  /*0770*/  LDC.64 R2, c[0x0][0x380] ;  /* 0x0000e000ff027b82 */ /* 0x002e620000000a00 */
[C---:B------:R-:W-:Y:S02]  /*0780*/  IMAD R6, R24.reuse, R22, RZ ;  /* 0x0000001618067224 */ /* 0x040fe400078e02ff */
[----:B------:R-:W-:Y:S02]  /*0790*/  IMAD R25, R24, R25, RZ ;  /* 0x0000001918197224 */ /* 0x000fe400078e02ff */
[----:B------:R-:W-:-:S04]  /*07a0*/  IMAD.IADD R5, R6, 0x1, R23 ;  /* 0x0000000106057824 */ /* 0x000fc800078e0217 */
[----:B--2---:R-:W-:Y:S01]  /*07b0*/  IMAD R0, R6, UR4, R5 ;  /* 0x0000000406007c24 */ /* 0x004fe2000f8e0205 */
[----:B------:R-:W2:Y:S03]  /*07c0*/  LDCU UR4, c[0x0][0x3a8] ;  /* 0x00007500ff0477ac */ /* 0x000ea60008000800 */
[----:B------:R-:W-:-:S04]  /*07d0*/  IMAD.IADD R25, R25, 0x1, R0 ;  /* 0x0000000119197824 */ /* 0x000fc800078e0200 */
[----:B-1----:R-:W-:-:S05]  /*07e0*/  IMAD.WIDE R2, R25, 0x4, R2 ;  /* 0x0000000419027825 */ /* 0x002fca00078e0202 */
[----:B------:R2:W3:Y:S01]  /*07f0*/  LDG.E R0, desc[UR36][R2.64] ;  /* 0x0000002402007981 */ /* 0x0004e2000c1e1900 */
[----:B------:R-:W-:Y:S01]  /*0800*/  BSSY.RECONVERGENT B0, `(.L_x_60) ;  /* 0x000000e000007945 */ /* 0x000fe20003800200 */
[----:B--2---:R-:W-:-:S04]  /*0810*/  I2FP.F32.S32 R3, UR4 ;  /* 0x0000000400037c45 */ /* 0x004fc80008201400 */
[----:B------:R-:W1:Y:S02]  /*0820*/  MUFU.RCP R4, R3 ;  /* 0x0000000300047308 */ /* 0x000e640000001000 */
[----:B-1----:R-:W-:-:S04]  /*0830*/  FFMA R7, -R3, R4, 1 ;  /* 0x3f80000003077423 */ /* 0x002fc80000000104 */
[----:B------:R-:W-:Y:S01]  /*0840*/  FFMA R7, R4, R7, R4 ;  /* 0x0000000704077223 */ /* 0x000fe20000000004 */
[----:B---3--:R-:W-:-:S04]  /*0850*/  I2FP.F32.S32 R0, R0 ;  /* 0x0000000000007245 */ /* 0x008fc80000201400 */
[----:B------:R-:W1:Y:S01]  /*0860*/  FCHK P0, R0, R3 ;  /* 0x0000000300007302 */ /* 0x000e620000000000 */
[----:B------:R-:W-:-:S04]  /*0870*/  FFMA R4, R0, R7, RZ ;  /* 0x0000000700047223 */ /* 0x000fc800000000ff */
[----:B------:R-:W-:-:S04]  /*0880*/  FFMA R8, -R3, R4, R0 ;  /* 0x0000000403087223 */ /* 0x000fc80000000100 */
[----:B------:R-:W-:Y:S01]  /*0890*/  FFMA R7, R7, R8, R4 ;  /* 0x0000000807077223 */ /* 0x000fe20000000004 */
[----:B-1----:R-:W-:Y:S06]  /*08a0*/  @!P0 BRA `(.L_x_61) ;  /* 0x00000000000c8947 */ /* 0x002fec0003800000 */
[----:B------:R-:W-:-:S07]  /*08b0*/  MOV R2, 0x8d0 ;  /* 0x000008d000027802 */ /* 0x000fce0000000f00 */
[----:B0-----:R-:W-:Y:S05]  /*08c0*/  CALL.REL.NOINC `($__internal_2_$__cuda_sm3x_div_rn_noftz_f32_slowpath) ;  /* 0x0000001400947944 */ /* 0x001fea0003c00000 */
[----:B------:R-:W-:-:S07]  /*08d0*/  MOV R7, R0 ;  /* 0x0000000000077202 */ /* 0x000fce0000000f00 */
.L_x_61:
[----:B------:R-:W-:Y:S05]  /*08e0*/  BSYNC.RECONVERGENT B0 ;  /* 0x0000000000007941 */ /* 0x000fea0003800200 */
.L_x_60:
[----:B------:R-:W1:Y:S08]  /*08f0*/  LDC.64 R8, c[0x0][0x3b8] ;  /* 0x0000ee00ff087b82 */ /* 0x000e700000000a00 */
[----:B------:R-:W2:Y:S01]  /*0900*/  LDC R3, c[0x0][0x3a8] ;  /* 0x0000ea00ff037b82 */ /* 0x000ea20000000800 */
[----:B-1----:R-:W-:-:S05]  /*0910*/  IMAD.WIDE.U32 R4, R5, 0x4, R8 ;  /* 0x0000000405047825 */ /* 0x002fca00078e0008 */
[----:B------:R1:W-:Y:S01]  /*0920*/  STG.E desc[UR36][R4.64], R7 ;  /* 0x0000000704007986 */ /* 0x0003e2000c101924 */
[----:B--2---:R-:W-:-:S13]  /*0930*/  ISETP.GE.AND P0, PT, R3, RZ, PT ;  /* 0x000000ff0300720c */ /* 0x004fda0003f06270 */
[----:B-1----:R-:W-:Y:S05]  /*0940*/  @!P0 BRA `(.L_x_53) ;  /* 0x0000000c00008947 */ /* 0x002fea0003800000 */
[----:B------:R-:W1:Y:S01]  /*0950*/  LDC.64 R8, c[0x0][0x3d0] ;  /* 0x0000f400ff087b82 */ /* 0x000e620000000a00 */
[C---:B------:R-:W-:Y:S01]  /*0960*/  ISETP.GE.U32.AND P1, PT, R3.reuse, 0x7, PT ;  /* 0x000000070300780c */ /* 0x040fe20003f26070 */
[----:B------:R-:W-:Y:S02]  /*0970*/  VIADD R0, R3, 0x1 ;  /* 0x0000000103007836 */ /* 0x000fe40000000000 */
[----:B------:R-:W-:-:S03]  /*0980*/  IMAD.MOV.U32 R4, RZ, RZ, RZ ;  /* 0x000000ffff047224 */ /* 0x000fc600078e00ff */
[----:B------:R-:W-:-:S04]  /*0990*/  LOP3.LUT R2, R0, 0x7, RZ, 0xc0, !PT ;  /* 0x0000000700027812 */ /* 0x000fc800078ec0ff */
[----:B------:R-:W-:Y:S01]  /*09a0*/  ISETP.NE.AND P0, PT, R2, RZ, PT ;  /* 0x000000ff0200720c */ /* 0x000fe20003f05270 */
[----:B-1----:R-:W-:Y:S02]  /*09b0*/  IMAD.WIDE.U32 R8, R22, 0x4, R8 ;  /* 0x0000000416087825 */ /* 0x002fe400078e0008 */
[----:B------:R-:W-:Y:S10]  /*09c0*/  @!P1 BRA `(.L_x_62) ;  /* 0x0000000400709947 */ /* 0x000ff40003800000 */
[----:B------:R-:W1:Y:S01]  /*09d0*/  LDCU.64 UR6, c[0x0][0x3a0] ;  /* 0x00007400ff0677ac */ /* 0x000e620008000a00 */
[----:B------:R-:W2:Y:S01]  /*09e0*/  LDC R10, c[0x0][0x3d8] ;  /* 0x0000f600ff0a7b82 */ /* 0x000ea20000000800 */
[----:B------:R-:W-:Y:S01]  /*09f0*/  LOP3.LUT R4, R0, 0xfffffff8, RZ, 0xc0, !PT ;  /* 0xfffffff800047812 */ /* 0x000fe200078ec0ff */
[----:B------:R-:W-:Y:S01]  /*0a00*/  BSSY.RECONVERGENT B0, `(.L_x_62) ;  /* 0x0000058000007945 */ /* 0x000fe20003800200 */
[----:B------:R-:W3:Y:S01]  /*0a10*/  LDCU.64 UR4, c[0x0][0x398] ;  /* 0x00007300ff0477ac */ /* 0x000ee20008000a00 */
[----:B------:R-:W-:Y:S02]  /*0a20*/  IMAD R5, R6, R0, R23 ;  /* 0x0000000006057224 */ /* 0x000fe400078e0217 */
[----:B------:R-:W-:Y:S01]  /*0a30*/  IMAD.MOV R7, RZ, RZ, -R4 ;  /* 0x000000ffff077224 */ /* 0x000fe200078e0a04 */
[----:B-1----:R-:W-:Y:S02]  /*0a40*/  UIADD3 UR6, UP0, UPT, UR6, 0x10, URZ ;  /* 0x0000001006067890 */ /* 0x002fe4000ff1e0ff */
[----:B---3--:R-:W-:-:S02]  /*0a50*/  UIADD3 UR4, UP1, UPT, UR4, 0x10, URZ ;  /* 0x0000001004047890 */ /* 0x008fc4000ff3e0ff */
[----:B------:R-:W-:Y:S01]  /*0a60*/  UIADD3.X UR7, UPT, UPT, URZ, UR7, URZ, UP0, !UPT ;  /* 0x00000007ff077290 */ /* 0x000fe200087fe4ff */
[----:B--2---:R-:W-:Y:S01]  /*0a70*/  LEA R6, R10, 0xfffffff8, 0x3 ;  /* 0xfffffff80a067811 */ /* 0x004fe200078e18ff */
[----:B------:R-:W-:Y:S01]  /*0a80*/  UIADD3.X UR5, UPT, UPT, URZ, UR5, URZ, UP1, !UPT ;  /* 0x00000005ff057290 */ /* 0x000fe20008ffe4ff */
[----:B------:R-:W-:Y:S02]  /*0a90*/  IMAD.U32 R14, RZ, RZ, UR6 ;  /* 0x00000006ff0e7e24 */ /* 0x000fe4000f8e00ff */
[----:B------:R-:W-:Y:S01]  /*0aa0*/  IMAD.U32 R12, RZ, RZ, UR4 ;  /* 0x00000004ff0c7e24 */ /* 0x000fe2000f8e00ff */
[----:B------:R-:W-:Y:S02]  /*0ab0*/  MOV R15, UR7 ;  /* 0x00000007000f7c02 */ /* 0x000fe40008000f00 */
[----:B------:R-:W-:-:S07]  /*0ac0*/  IMAD.U32 R13, RZ, RZ, UR5 ;  /* 0x00000005ff0d7e24 */ /* 0x000fce000f8e00ff */
.L_x_63:
[----:B------:R-:W2:Y:S04]  /*0ad0*/  LDG.E R10, desc[UR36][R8.64] ;  /* 0x00000024080a7981 */ /* 0x000ea8000c1e1900 */
[----:B------:R-:W2:Y:S02]  /*0ae0*/  LDG.E R11, desc[UR36][R16.64] ;  /* 0x00000024100b7981 */ /* 0x000ea4000c1e1900 */
[----:B--2---:R-:W-:Y:S01]  /*0af0*/  ISETP.GE.AND P1, PT, R10, R11, PT ;  /* 0x0000000b0a00720c */ /* 0x004fe20003f26270 */
[----:B------:R-:W-:Y:S02]  /*0b00*/  IMAD.MOV.U32 R10, RZ, RZ, R14 ;  /* 0x000000ffff0a7224 */ /* 0x000fe400078e000e */
[----:B------:R-:W-:Y:S02]  /*0b10*/  IMAD.MOV.U32 R11, RZ, RZ, R15 ;  /* 0x000000ffff0b7224 */ /* 0x000fe400078e000f */
[----:B-1----:R-:W1:Y:S08]  /*0b20*/  LDC.64 R14, c[0x0][0x3c0] ;  /* 0x0000f000ff0e7b82 */ /* 0x002e700000000a00 */
[----:B------:R-:W2:Y:S04]  /*0b30*/  @!P1 LDG.E R18, desc[UR36][R10.64+-0x10] ;  /* 0xfffff0240a129981 */ /* 0x000ea8000c1e1900 */
[----:B------:R-:W2:Y:S01]  /*0b40*/  @P1 LDG.E R18, desc[UR36][R12.64+-0x10] ;  /* 0xfffff0240c121981 */ /* 0x000ea2000c1e1900 */
[----:B-1----:R-:W-:Y:S01]  /*0b50*/  IMAD.WIDE R14, R5, 0x4, R14 ;  /* 0x00000004050e7825 */ /* 0x002fe200078e020e */
[----:B--2---:R-:W-:-:S05]  /*0b60*/  I2FP.F32.S32 R21, R18 ;  /* 0x0000001200157245 */ /* 0x004fca0000201400 */
[----:B------:R1:W-:Y:S04]  /*0b70*/  STG.E desc[UR36][R14.64], R21 ;  /* 0x000000150e007986 */ /* 0x0003e8000c101924 */
[----:B------:R-:W2:Y:S04]  /*0b80*/  LDG.E R18, desc[UR36][R8.64] ;  /* 0x0000002408127981 */ /* 0x000ea8000c1e1900 */
[----:B0-----:R-:W2:Y:S02]  /*0b90*/  LDG.E R19, desc[UR36][R16.64] ;  /* 0x0000002410137981 */ /* 0x001ea4000c1e1900 */
[----:B--2---:R-:W-:-:S13]  /*0ba0*/  ISETP.GE.AND P1, PT, R18, R19, PT ;  /* 0x000000131200720c */ /* 0x004fda0003f26270 */
[----:B------:R-:W2:Y:S04]  /*0bb0*/  @P1 LDG.E R20, desc[UR36][R12.64+-0xc] ;  /* 0xfffff4240c141981 */ /* 0x000ea8000c1e1900 */
[----:B------:R-:W2:Y:S01]  /*0bc0*/  @!P1 LDG.E R20, desc[UR36][R10.64+-0xc] ;  /* 0xfffff4240a149981 */ /* 0x000ea2000c1e1900 */
[----:B------:R-:W-:Y:S01]  /*0bd0*/  IMAD.WIDE R18, R24, 0x4, R14 ;  /* 0x0000000418127825 */ /* 0x000fe200078e020e */
[----:B--2---:R-:W-:-:S05]  /*0be0*/  I2FP.F32.S32 R25, R20 ;  /* 0x0000001400197245 */ /* 0x004fca0000201400 */
[----:B------:R0:W-:Y:S04]  /*0bf0*/  STG.E desc[UR36][R18.64], R25 ;  /* 0x0000001912007986 */ /* 0x0001e8000c101924 */
[----:B------:R-:W2:Y:S04]  /*0c00*/  LDG.E R20, desc[UR36][R8.64] ;  /* 0x0000002408147981 */ /* 0x000ea8000c1e1900 */
[----:B------:R-:W2:Y:S02]  /*0c10*/  LDG.E R27, desc[UR36][R16.64] ;  /* 0x00000024101b7981 */ /* 0x000ea4000c1e1900 */
[----:B--2---:R-:W-:-:S13]  /*0c20*/  ISETP.GE.AND P1, PT, R20, R27, PT ;  /* 0x0000001b1400720c */ /* 0x004fda0003f26270 */
[----:B------:R-:W2:Y:S04]  /*0c30*/  @P1 LDG.E R20, desc[UR36][R12.64+-0x8] ;  /* 0xfffff8240c141981 */ /* 0x000ea8000c1e1900 */
[----:B------:R-:W2:Y:S01]  /*0c40*/  @!P1 LDG.E R20, desc[UR36][R10.64+-0x8] ;  /* 0xfffff8240a149981 */ /* 0x000ea2000c1e1900 */
[----:B-1----:R-:W-:Y:S01]  /*0c50*/  IMAD.WIDE R14, R24, 0x4, R18 ;  /* 0x00000004180e7825 */ /* 0x002fe200078e0212 */
[----:B--2---:R-:W-:-:S05]  /*0c60*/  I2FP.F32.S32 R21, R20 ;  /* 0x0000001400157245 */ /* 0x004fca0000201400 */
[----:B------:R1:W-:Y:S04]  /*0c70*/  STG.E desc[UR36][R14.64], R21 ;  /* 0x000000150e007986 */ /* 0x0003e8000c101924 */
[----:B------:R-:W2:Y:S04]  /*0c80*/  LDG.E R20, desc[UR36][R8.64] ;  /* 0x0000002408147981 */ /* 0x000ea8000c1e1900 */
[----:B------:R-:W2:Y:S02]  /*0c90*/  LDG.E R27, desc[UR36][R16.64] ;  /* 0x00000024101b7981 */ /* 0x000ea4000c1e1900 */
[----:B--2---:R-:W-:-:S13]  /*0ca0*/  ISETP.GE.AND P1, PT, R20, R27, PT ;  /* 0x0000001b1400720c */ /* 0x004fda0003f26270 */
[----:B------:R-:W2:Y:S04]  /*0cb0*/  @P1 LDG.E R20, desc[UR36][R12.64+-0x4] ;  /* 0xfffffc240c141981 */ /* 0x000ea8000c1e1900 */
[----:B------:R-:W2:Y:S01]  /*0cc0*/  @!P1 LDG.E R20, desc[UR36][R10.64+-0x4] ;  /* 0xfffffc240a149981 */ /* 0x000ea2000c1e1900 */
[----:B0-----:R-:W-:Y:S01]  /*0cd0*/  IMAD.WIDE R18, R24, 0x4, R14 ;  /* 0x0000000418127825 */ /* 0x001fe200078e020e */
        /* <DEDUP_REMOVED lines=29> */
[----:B------:R2:W3:Y:S04]  /*0eb0*/  @P1 LDG.E R20, desc[UR36][R12.64+0xc] ;  /* 0x00000c240c141981 */ /* 0x0004e8000c1e1900 */
[----:B------:R-:W3:Y:S01]  /*0ec0*/  @!P1 LDG.E R20, desc[UR36][R10.64+0xc] ;  /* 0x00000c240a149981 */ /* 0x000ee2000c1e1900 */
[----:B0-----:R-:W-:Y:S01]  /*0ed0*/  IMAD.WIDE R18, R24, 0x4, R14 ;  /* 0x0000000418127825 */ /* 0x001fe200078e020e */
[----:B-1----:R-:W-:Y:S02]  /*0ee0*/  IADD3 R14, P2, PT, R10, 0x20, RZ ;  /* 0x000000200a0e7810 */ /* 0x002fe40007f5e0ff */
[----:B--2---:R-:W-:Y:S01]  /*0ef0*/  IADD3 R12, P3, PT, R12, 0x20, RZ ;  /* 0x000000200c0c7810 */ /* 0x004fe20007f7e0ff */
[----:B------:R-:W-:Y:S02]  /*0f00*/  VIADD R7, R7, 0x8 ;  /* 0x0000000807077836 */ /* 0x000fe40000000000 */
[----:B------:R-:W-:Y:S01]  /*0f10*/  IMAD.X R15, RZ, RZ, R11, P2 ;  /* 0x000000ffff0f7224 */ /* 0x000fe200010e060b */
[----:B------:R-:W-:Y:S01]  /*0f20*/  IADD3.X R13, PT, PT, RZ, R13, RZ, P3, !PT ;  /* 0x0000000dff0d7210 */ /* 0x000fe20001ffe4ff */
[----:B------:R-:W-:Y:S01]  /*0f30*/  IMAD.IADD R5, R6, 0x1, R5 ;  /* 0x0000000106057824 */ /* 0x000fe200078e0205 */
[----:B------:R-:W-:-:S02]  /*0f40*/  ISETP.NE.AND P1, PT, R7, RZ, PT ;  /* 0x000000ff0700720c */ /* 0x000fc40003f25270 */
[----:B---3--:R-:W-:-:S05]  /*0f50*/  I2FP.F32.S32 R25, R20 ;  /* 0x0000001400197245 */ /* 0x008fca0000201400 */
[----:B------:R1:W-:Y:S06]  /*0f60*/  STG.E desc[UR36][R18.64], R25 ;  /* 0x0000001912007986 */ /* 0x0003ec000c101924 */
[----:B------:R-:W-:Y:S05]  /*0f70*/  @P1 BRA `(.L_x_63) ;  /* 0xfffffff800d41947 */ /* 0x000fea000383ffff */
[----:B------:R-:W-:Y:S05]  /*0f80*/  BSYNC.RECONVERGENT B0 ;  /* 0x0000000000007941 */ /* 0x000fea0003800200 */
.L_x_62:
[----:B------:R-:W-:Y:S01]  /*0f90*/  IMAD R3, R22, R3, R22 ;  /* 0x0000000316037224 */ /* 0x000fe200078e0216 */
[----:B------:R-:W-:Y:S06]  /*0fa0*/  @!P0 BRA `(.L_x_53) ;  /* 0x0000000400688947 */ /* 0x000fec0003800000 */
[----:B------:R-:W-:Y:S02]  /*0fb0*/  ISETP.GE.U32.AND P1, PT, R2, 0x4, PT ;  /* 0x000000040200780c */ /* 0x000fe40003f26070 */
[----:B------:R-:W-:-:S11]  /*0fc0*/  LOP3.LUT P0, R0, R0, 0x3, RZ, 0xc0, !PT ;  /* 0x0000000300007812 */ /* 0x000fd6000780c0ff */
[----:B------:R-:W-:Y:S05]  /*0fd0*/  @!P1 BRA `(.L_x_64) ;  /* 0x0000000000a09947 */ /* 0x000fea0003800000 */
[----:B------:R-:W2:Y:S01]  /*0fe0*/  LDG.E R2, desc[UR36][R8.64] ;  /* 0x0000002408027981 */ /* 0x000ea2000c1e1900 */
[----:B------:R-:W3:Y:S03]  /*0ff0*/  LDC.64 R6, c[0x0][0x398] ;  /* 0x0000e600ff067b82 */ /* 0x000ee60000000a00 */
[----:B------:R-:W2:Y:S05]  /*1000*/  LDG.E R5, desc[UR36][R16.64] ;  /* 0x0000002410057981 */ /* 0x000eaa000c1e1900 */
[----:B------:R-:W4:Y:S08]  /*1010*/  LDC.64 R10, c[0x0][0x3a0] ;  /* 0x0000e800ff0a7b82 */ /* 0x000f300000000a00 */
[----:B------:R-:W5:Y:S01]  /*1020*/  LDC.64 R12, c[0x0][0x3c0] ;  /* 0x0000f000ff0c7b82 */ /* 0x000f620000000a00 */
[----:B---3--:R-:W-:Y:S01]  /*1030*/  IMAD.WIDE.U32 R6, R4, 0x4, R6 ;  /* 0x0000000404067825 */ /* 0x008fe200078e0006 */
[----:B--2---:R-:W-:-:S13]  /*1040*/  ISETP.GE.AND P1, PT, R2, R5, PT ;  /* 0x000000050200720c */ /* 0x004fda0003f26270 */
[----:B------:R-:W2:Y:S01]  /*1050*/  @P1 LDG.E R2, desc[UR36][R6.64] ;  /* 0x0000002406021981 */ /* 0x000ea2000c1e1900 */
[----:B----4-:R-:W-:-:S04]  /*1060*/  IMAD.WIDE.U32 R10, R4, 0x4, R10 ;  /* 0x00000004040a7825 */ /* 0x010fc800078e000a */
[----:B------:R-:W-:Y:S01]  /*1070*/  IMAD.IADD R5, R3, 0x1, R4 ;  /* 0x0000000103057824 */ /* 0x000fe200078e0204 */
[----:B------:R-:W2:Y:S03]  /*1080*/  @!P1 LDG.E R2, desc[UR36][R10.64] ;  /* 0x000000240a029981 */ /* 0x000ea6000c1e1900 */
[----:B------:R-:W-:-:S04]  /*1090*/  IMAD R5, R24, R5, R23 ;  /* 0x0000000518057224 */ /* 0x000fc800078e0217 */
[----:B-----5:R-:W-:Y:S01]  /*10a0*/  IMAD.WIDE R12, R5, 0x4, R12 ;  /* 0x00000004050c7825 */ /* 0x020fe200078e020c */
[----:B--2---:R-:W-:-:S05]  /*10b0*/  I2FP.F32.S32 R5, R2 ;  /* 0x0000000200057245 */ /* 0x004fca0000201400 */
[----:B------:R2:W-:Y:S04]  /*10c0*/  STG.E desc[UR36][R12.64], R5 ;  /* 0x000000050c007986 */ /* 0x0005e8000c101924 */
[----:B------:R-:W3:Y:S04]  /*10d0*/  LDG.E R2, desc[UR36][R8.64] ;  /* 0x0000002408027981 */ /* 0x000ee8000c1e1900 */
[----:B------:R-:W3:Y:S02]  /*10e0*/  LDG.E R15, desc[UR36][R16.64] ;  /* 0x00000024100f7981 */ /* 0x000ee4000c1e1900 */
[----:B---3--:R-:W-:-:S13]  /*10f0*/  ISETP.GE.AND P1, PT, R2, R15, PT ;  /* 0x0000000f0200720c */ /* 0x008fda0003f26270 */
[----:B------:R-:W0:Y:S04]  /*1100*/  @P1 LDG.E R2, desc[UR36][R6.64+0x4] ;  /* 0x0000042406021981 */ /* 0x000e28000c1e1900 */
[----:B------:R-:W0:Y:S01]  /*1110*/  @!P1 LDG.E R2, desc[UR36][R10.64+0x4] ;  /* 0x000004240a029981 */ /* 0x000e22000c1e1900 */
[----:B------:R-:W-:Y:S01]  /*1120*/  IMAD.WIDE R14, R24, 0x4, R12 ;  /* 0x00000004180e7825 */ /* 0x000fe200078e020c */
[----:B01----:R-:W-:-:S05]  /*1130*/  I2FP.F32.S32 R19, R2 ;  /* 0x0000000200137245 */ /* 0x003fca0000201400 */
[----:B------:R0:W-:Y:S04]  /*1140*/  STG.E desc[UR36][R14.64], R19 ;  /* 0x000000130e007986 */ /* 0x0001e8000c101924 */
[----:B------:R-:W3:Y:S04]  /*1150*/  LDG.E R2, desc[UR36][R8.64] ;  /* 0x0000002408027981 */ /* 0x000ee8000c1e1900 */
[----:B------:R-:W3:Y:S02]  /*1160*/  LDG.E R21, desc[UR36][R16.64] ;  /* 0x0000002410157981 */ /* 0x000ee4000c1e1900 */
[----:B---3--:R-:W-:-:S13]  /*1170*/  ISETP.GE.AND P1, PT, R2, R21, PT ;  /* 0x000000150200720c */ /* 0x008fda0003f26270 */
[----:B------:R-:W3:Y:S04]  /*1180*/  @P1 LDG.E R2, desc[UR36][R6.64+0x8] ;  /* 0x0000082406021981 */ /* 0x000ee8000c1e1900 */
[----:B------:R-:W3:Y:S01]  /*1190*/  @!P1 LDG.E R2, desc[UR36][R10.64+0x8] ;  /* 0x000008240a029981 */ /* 0x000ee2000c1e1900 */
[----:B--2---:R-:W-:Y:S01]  /*11a0*/  IMAD.WIDE R12, R24, 0x4, R14 ;  /* 0x00000004180c7825 */ /* 0x004fe200078e020e */
[----:B---3--:R-:W-:-:S05]  /*11b0*/  I2FP.F32.S32 R5, R2 ;  /* 0x0000000200057245 */ /* 0x008fca0000201400 */
[----:B------:R2:W-:Y:S04]  /*11c0*/  STG.E desc[UR36][R12.64], R5 ;  /* 0x000000050c007986 */ /* 0x0005e8000c101924 */
[----:B------:R-:W3:Y:S04]  /*11d0*/  LDG.E R2, desc[UR36][R8.64] ;  /* 0x0000002408027981 */ /* 0x000ee8000c1e1900 */
[----:B------:R-:W3:Y:S02]  /*11e0*/  LDG.E R21, desc[UR36][R16.64] ;  /* 0x0000002410157981 */ /* 0x000ee4000c1e1900 */
[----:B---3--:R-:W-:-:S13]  /*11f0*/  ISETP.GE.AND P1, PT, R2, R21, PT ;  /* 0x000000150200720c */ /* 0x008fda0003f26270 */
[----:B------:R-:W3:Y:S04]  /*1200*/  @P1 LDG.E R2, desc[UR36][R6.64+0xc] ;  /* 0x00000c2406021981 */ /* 0x000ee8000c1e1900 */
[----:B------:R-:W3:Y:S01]  /*1210*/  @!P1 LDG.E R2, desc[UR36][R10.64+0xc] ;  /* 0x00000c240a029981 */ /* 0x000ee2000c1e1900 */
[----:B0-----:R-:W-:-:S04]  /*1220*/  IMAD.WIDE R14, R24, 0x4, R12 ;  /* 0x00000004180e7825 */ /* 0x001fc800078e020c */
[----:B------:R-:W-:Y:S01]  /*1230*/  VIADD R4, R4, 0x4 ;  /* 0x0000000404047836 */ /* 0x000fe20000000000 */
[----:B---3--:R-:W-:-:S05]  /*1240*/  I2FP.F32.S32 R19, R2 ;  /* 0x0000000200137245 */ /* 0x008fca0000201400 */
[----:B------:R2:W-:Y:S02]  /*1250*/  STG.E desc[UR36][R14.64], R19 ;  /* 0x000000130e007986 */ /* 0x0005e4000c101924 */
.L_x_64:
[----:B------:R-:W-:Y:S05]  /*1260*/  @!P0 BRA `(.L_x_53) ;  /* 0x0000000000b88947 */ /* 0x000fea0003800000 */
[----:B------:R-:W3:Y:S01]  /*1270*/  LDCU UR4, c[0x0][0x3a8] ;  /* 0x00007500ff0477ac */ /* 0x000ee20008000800 */
[----:B------:R-:W-:Y:S01]  /*1280*/  ISETP.NE.AND P0, PT, R0, 0x1, PT ;  /* 0x000000010000780c */ /* 0x000fe20003f05270 */
[----:B---3--:R-:W-:-:S04]  /*1290*/  ULOP3.LUT UR4, UR4, 0x1, URZ, 0xc0, !UPT ;  /* 0x0000000104047892 */ /* 0x008fc8000f8ec0ff */
[----:B------:R-:W-:-:S08]  /*12a0*/  UISETP.NE.U32.AND UP0, UPT, UR4, 0x1, UPT ;  /* 0x000000010400788c */ /* 0x000fd0000bf05070 */
[----:B------:R-:W-:Y:S05]  /*12b0*/  @!P0 BRA `(.L_x_65) ;  /* 0x0000000000608947 */ /* 0x000fea0003800000 */
[----:B------:R-:W3:Y:S01]  /*12c0*/  LDG.E R0, desc[UR36][R8.64] ;  /* 0x0000002408007981 */ /* 0x000ee2000c1e1900 */
[----:B------:R-:W4:Y:S03]  /*12d0*/  LDC.64 R6, c[0x0][0x398] ;  /* 0x0000e600ff067b82 */ /* 0x000f260000000a00 */
[----:B--2---:R-:W3:Y:S05]  /*12e0*/  LDG.E R5, desc[UR36][R16.64] ;  /* 0x0000002410057981 */ /* 0x004eea000c1e1900 */
[----:B------:R-:W2:Y:S08]  /*12f0*/  LDC.64 R10, c[0x0][0x3a0] ;  /* 0x0000e800ff0a7b82 */ /* 0x000eb00000000a00 */
[----:B------:R-:W5:Y:S01]  /*1300*/  LDC.64 R12, c[0x0][0x3c0] ;  /* 0x0000f000ff0c7b82 */ /* 0x000f620000000a00 */
[----:B----4-:R-:W-:Y:S01]  /*1310*/  IMAD.WIDE.U32 R6, R4, 0x4, R6 ;  /* 0x0000000404067825 */ /* 0x010fe200078e0006 */
[----:B---3--:R-:W-:-:S13]  /*1320*/  ISETP.GE.AND P0, PT, R0, R5, PT ;  /* 0x000000050000720c */ /* 0x008fda0003f06270 */
[----:B------:R-:W3:Y:S01]  /*1330*/  @P0 LDG.E R0, desc[UR36][R6.64] ;  /* 0x0000002406000981 */ /* 0x000ee2000c1e1900 */
[----:B--2---:R-:W-:-:S04]  /*1340*/  IMAD.WIDE.U32 R10, R4, 0x4, R10 ;  /* 0x00000004040a7825 */ /* 0x004fc800078e000a */
[----:B------:R-:W-:Y:S01]  /*1350*/  IMAD.IADD R2, R3, 0x1, R4 ;  /* 0x0000000103027824 */ /* 0x000fe200078e0204 */
[----:B------:R-:W3:Y:S03]  /*1360*/  @!P0 LDG.E R0, desc[UR36][R10.64] ;  /* 0x000000240a008981 */ /* 0x000ee6000c1e1900 */
[----:B------:R-:W-:-:S04]  /*1370*/  IMAD R5, R24, R2, R23 ;  /* 0x0000000218057224 */ /* 0x000fc800078e0217 */
[----:B-----5:R-:W-:Y:S01]  /*1380*/  IMAD.WIDE R12, R5, 0x4, R12 ;  /* 0x00000004050c7825 */ /* 0x020fe200078e020c */
[----:B---3--:R-:W-:-:S05]  /*1390*/  I2FP.F32.S32 R5, R0 ;  /* 0x0000000000057245 */ /* 0x008fca0000201400 */
[----:B------:R3:W-:Y:S04]  /*13a0*/  STG.E desc[UR36][R12.64], R5 ;  /* 0x000000050c007986 */ /* 0x0007e8000c101924 */
[----:B------:R-:W2:Y:S04]  /*13b0*/  LDG.E R0, desc[UR36][R8.64] ;  /* 0x0000002408007981 */ /* 0x000ea8000c1e1900 */
[----:B------:R-:W2:Y:S02]  /*13c0*/  LDG.E R15, desc[UR36][R16.64] ;  /* 0x00000024100f7981 */ /* 0x000ea4000c1e1900 */
[----:B--2---:R-:W-:-:S13]  /*13d0*/  ISETP.GE.AND P0, PT, R0, R15, PT ;  /* 0x0000000f0000720c */ /* 0x004fda0003f06270 */
[----:B------:R-:W0:Y:S04]  /*13e0*/  @P0 LDG.E R0, desc[UR36][R6.64+0x4] ;  /* 0x0000042406000981 */ /* 0x000e28000c1e1900 */
[----:B------:R-:W0:Y:S01]  /*13f0*/  @!P0 LDG.E R0, desc[UR36][R10.64+0x4] ;  /* 0x000004240a008981 */ /* 0x000e22000c1e1900 */
[----:B------:R-:W-:-:S04]  /*1400*/  IMAD.WIDE R14, R24, 0x4, R12 ;  /* 0x00000004180e7825 */ /* 0x000fc800078e020c */
[----:B------:R-:W-:Y:S01]  /*1410*/  VIADD R4, R4, 0x2 ;  /* 0x0000000204047836 */ /* 0x000fe20000000000 */
[----:B01----:R-:W-:-:S05]  /*1420*/  I2FP.F32.S32 R19, R0 ;  /* 0x0000000000137245 */ /* 0x003fca0000201400 */
[----:B------:R3:W-:Y:S02]  /*1430*/  STG.E desc[UR36][R14.64], R19 ;  /* 0x000000130e007986 */ /* 0x0007e4000c101924 */
.L_x_65:
[----:B------:R-:W-:Y:S05]  /*1440*/  BRA.U !UP0, `(.L_x_53) ;  /* 0x0000000108407547 */ /* 0x000fea000b800000 */
[----:B------:R-:W4:Y:S01]  /*1450*/  LDG.E R8, desc[UR36][R8.64] ;  /* 0x0000002408087981 */ /* 0x000f22000c1e1900 */
[----:B--23--:R-:W2:Y:S03]  /*1460*/  LDC.64 R12, c[0x0][0x3c0] ;  /* 0x0000f000ff0c7b82 */ /* 0x00cea60000000a00 */
[----:B0-----:R-:W4:Y:S02]  /*1470*/  LDG.E R17, desc[UR36][R16.64] ;  /* 0x0000002410117981 */ /* 0x001f24000c1e1900 */
[----:B----4-:R-:W-:-:S13]  /*1480*/  ISETP.GE.AND P0, PT, R8, R17, PT ;  /* 0x000000110800720c */ /* 0x010fda0003f06270 */
[----:B------:R-:W0:Y:S08]  /*1490*/  @P0 LDC.64 R6, c[0x0][0x398] ;  /* 0x0000e600ff060b82 */ /* 0x000e300000000a00 */
[----:B------:R-:W3:Y:S01]  /*14a0*/  @!P0 LDC.64 R10, c[0x0][0x3a0] ;  /* 0x0000e800ff0a8b82 */ /* 0x000ee20000000a00 */
[----:B0-----:R-:W-:-:S05]  /*14b0*/  @P0 IMAD.WIDE.U32 R6, R4, 0x4, R6 ;  /* 0x0000000404060825 */ /* 0x001fca00078e0006 */
[----:B------:R-:W4:Y:S01]  /*14c0*/  @P0 LDG.E R0, desc[UR36][R6.64] ;  /* 0x0000002406000981 */ /* 0x000f22000c1e1900 */
[----:B---3--:R-:W-:Y:S01]  /*14d0*/  @!P0 IMAD.WIDE.U32 R10, R4, 0x4, R10 ;  /* 0x00000004040a8825 */ /* 0x008fe200078e000a */
[----:B------:R-:W-:-:S04]  /*14e0*/  IADD3 R3, PT, PT, R3, R4, RZ ;  /* 0x0000000403037210 */ /* 0x000fc80007ffe0ff */
[----:B------:R-:W4:Y:S01]  /*14f0*/  @!P0 LDG.E R0, desc[UR36][R10.64] ;  /* 0x000000240a008981 */ /* 0x000f22000c1e1900 */
[----:B------:R-:W-:-:S04]  /*1500*/  IMAD R2, R24, R3, RZ ;  /* 0x0000000318027224 */ /* 0x000fc800078e02ff */
[----:B------:R-:W-:-:S04]  /*1510*/  IMAD.IADD R3, R2, 0x1, R23 ;  /* 0x0000000102037824 */ /* 0x000fc800078e0217 */
[----:B--2---:R-:W-:Y:S01]  /*1520*/  IMAD.WIDE R2, R3, 0x4, R12 ;  /* 0x0000000403027825 */ /* 0x004fe200078e020c */
[----:B----4-:R-:W-:-:S05]  /*1530*/  I2FP.F32.S32 R5, R0 ;  /* 0x0000000000057245 */ /* 0x010fca0000201400 */
[----:B------:R4:W-:Y:S02]  /*1540*/  STG.E desc[UR36][R2.64], R5 ;  /* 0x0000000502007986 */ /* 0x0009e4000c101924 */
.L_x_53:
[----:B------:R-:W-:Y:S05]  /*1550*/  WARPSYNC.ALL ;  /* 0x0000000000007948 */ /* 0x000fea0003800000 */
[----:B------:R-:W-:Y:S01]  /*1560*/  BAR.SYNC.DEFER_BLOCKING 0x0 ;  /* 0x0000000000007b1d */ /* 0x000fe20000010000 */
[----:B------:R-:W-:-:S04]  /*1570*/  ISETP.NE.AND P0, PT, R23, RZ, PT ;  /* 0x000000ff1700720c */ /* 0x000fc80003f05270 */
[----:B------:R-:W-:-:S13]  /*1580*/  ISETP.NE.OR P0, PT, R23, R24, !P0 ;  /* 0x000000181700720c */ /* 0x000fda0004705670 */
[----:B------:R-:W-:Y:S05]  /*1590*/  @P0 EXIT ;  /* 0x000000000000094d */ /* 0x000fea0003800000 */
[C---:B------:R-:W-:Y:S01]  /*15a0*/  VIADD R0, R23.reuse, 0xffffffff ;  /* 0xffffffff17007836 */ /* 0x040fe20000000000 */
[----:B------:R-:W-:Y:S01]  /*15b0*/  BSSY.RECONVERGENT B1, `(.L_x_66) ;  /* 0x000007c000017945 */ /* 0x000fe20003800200 */
[----:B------:R-:W-:Y:S02]  /*15c0*/  IMAD R22, R22, R23, RZ ;  /* 0x0000001716167224 */ /* 0x000fe400078e02ff */
[----:B------:R-:W-:Y:S01]  /*15d0*/  IMAD.MOV.U32 R7, RZ, RZ, RZ ;  /* 0x000000ffff077224 */ /* 0x000fe200078e00ff */
[----:B------:R-:W-:Y:S02]  /*15e0*/  ISETP.GE.U32.AND P0, PT, R0, 0x3, PT ;  /* 0x000000030000780c */ /* 0x000fe40003f06070 */
[----:B------:R-:W-:-:S11]  /*15f0*/  LOP3.LUT R0, R23, 0x3, RZ, 0xc0, !PT ;  /* 0x0000000317007812 */ /* 0x000fd600078ec0ff */
[----:B------:R-:W-:Y:S05]  /*1600*/  @!P0 BRA `(.L_x_67) ;  /* 0x0000000400d88947 */ /* 0x000fea0003800000 */
[----:B------:R-:W5:Y:S01]  /*1610*/  LDCU.64 UR4, c[0x0][0x3c8] ;  /* 0x00007900ff0477ac */ /* 0x000f620008000a00 */
[----:B------:R-:W-:Y:S01]  /*1620*/  LOP3.LUT R7, R23, 0x3fc, RZ, 0xc0, !PT ;  /* 0x000003fc17077812 */ /* 0x000fe200078ec0ff */
[----:B------:R-:W-:Y:S01]  /*1630*/  IMAD.MOV.U32 R4, RZ, RZ, 0x8 ;  /* 0x00000008ff047424 */ /* 0x000fe200078e00ff */
[----:B------:R-:W-:Y:S01]  /*1640*/  BSSY.RELIABLE B0, `(.L_x_68) ;  /* 0x000005f000007945 */ /* 0x000fe20003800100 */
[----:B------:R-:W0:Y:S01]  /*1650*/  LDCU.64 UR6, c[0x0][0x3b8] ;  /* 0x00007700ff0677ac */ /* 0x000e220008000a00 */
[----:B------:R-:W-:Y:S01]  /*1660*/  IADD3 R6, PT, PT, -R7, RZ, RZ ;  /* 0x000000ff07067210 */ /* 0x000fe20007ffe1ff */
[----:B--234-:R-:W-:-:S03]  /*1670*/  IMAD.MOV.U32 R5, RZ, RZ, 0x0 ;  /* 0x00000000ff057424 */ /* 0x01cfc600078e00ff */
[----:B------:R-:W-:Y:S01]  /*1680*/  ISETP.GE.AND P0, PT, R6, RZ, PT ;  /* 0x000000ff0600720c */ /* 0x000fe20003f06270 */
[----:B------:R-:W-:-:S03]  /*1690*/  IMAD.WIDE.U32 R4, R22, 0x4, R4 ;  /* 0x0000000416047825 */ /* 0x000fc600078e0004 */
[C---:B-----5:R-:W-:Y:S02]  /*16a0*/  IADD3 R2, P1, PT, R4.reuse, UR4, RZ ;  /* 0x0000000404027c10 */ /* 0x060fe4000ff3e0ff */
[----:B0-----:R-:W-:Y:S02]  /*16b0*/  IADD3 R4, P2, PT, R4, UR6, RZ ;  /* 0x0000000604047c10 */ /* 0x001fe4000ff5e0ff */
[C---:B------:R-:W-:Y:S02]  /*16c0*/  IADD3.X R3, PT, PT, R5.reuse, UR5, RZ, P1, !PT ;  /* 0x0000000505037c10 */ /* 0x040fe40008ffe4ff */
[----:B------:R-:W-:-:S03]  /*16d0*/  IADD3.X R5, PT, PT, R5, UR7, RZ, P2, !PT ;  /* 0x0000000705057c10 */ /* 0x000fc600097fe4ff */
[----:B------:R-:W-:Y:S06]  /*16e0*/  @P0 BRA `(.L_x_69) ;  /* 0x0000000400500947 */ /* 0x000fec0003800000 */
[----:B------:R-:W-:Y:S01]  /*16f0*/  IMAD.MOV R8, RZ, RZ, -R6 ;  /* 0x000000ffff087224 */ /* 0x000fe200078e0a06 */
[----:B------:R-:W-:Y:S01]  /*1700*/  BSSY.RECONVERGENT B2, `(.L_x_70) ;  /* 0x0000030000027945 */ /* 0x000fe20003800200 */
[----:B------:R-:W-:-:S03]  /*1710*/  PLOP3.LUT P0, PT, PT, PT, PT, 0x80, 0x8 ;  /* 0x000000000008781c */ /* 0x000fc60003f0f070 */
[----:B------:R-:W-:-:S13]  /*1720*/  ISETP.GT.AND P1, PT, R8, 0xc, PT ;  /* 0x0000000c0800780c */ /* 0x000fda0003f24270 */
[----:B------:R-:W-:Y:S05]  /*1730*/  @!P1 BRA `(.L_x_71) ;  /* 0x0000000000b09947 */ /* 0x000fea0003800000 */
[----:B------:R-:W-:-:S13]  /*1740*/  PLOP3.LUT P0, PT, PT, PT, PT, 0x8, 0x80 ;  /* 0x000000000080781c */ /* 0x000fda0003f0e170 */
.L_x_72:
[----:B------:R-:W2:Y:S04]  /*1750*/  LDG.E R9, desc[UR36][R4.64+-0x8] ;  /* 0xfffff82404097981 */ /* 0x000ea8000c1e1900 */
[----:B--2---:R0:W-:Y:S04]  /*1760*/  STG.E desc[UR36][R2.64+-0x8], R9 ;  /* 0xfffff80902007986 */ /* 0x0041e8000c101924 */
[----:B------:R-:W2:Y:S04]  /*1770*/  LDG.E R11, desc[UR36][R4.64+-0x4] ;  /* 0xfffffc24040b7981 */ /* 0x000ea8000c1e1900 */
[----:B--2---:R2:W-:Y:S04]  /*1780*/  STG.E desc[UR36][R2.64+-0x4], R11 ;  /* 0xfffffc0b02007986 */ /* 0x0045e8000c101924 */
[----:B------:R-:W3:Y:S04]  /*1790*/  LDG.E R13, desc[UR36][R4.64] ;  /* 0x00000024040d7981 */ /* 0x000ee8000c1e1900 */
[----:B---3--:R3:W-:Y:S04]  /*17a0*/  STG.E desc[UR36][R2.64], R13 ;  /* 0x0000000d02007986 */ /* 0x0087e8000c101924 */
[----:B------:R-:W4:Y:S04]  /*17b0*/  LDG.E R15, desc[UR36][R4.64+0x4] ;  /* 0x00000424040f7981 */ /* 0x000f28000c1e1900 */
[----:B----4-:R4:W-:Y:S04]  /*17c0*/  STG.E desc[UR36][R2.64+0x4], R15 ;  /* 0x0000040f02007986 */ /* 0x0109e8000c101924 */
[----:B------:R-:W5:Y:S04]  /*17d0*/  LDG.E R17, desc[UR36][R4.64+0x8] ;  /* 0x0000082404117981 */ /* 0x000f68000c1e1900 */
[----:B-----5:R5:W-:Y:S04]  /*17e0*/  STG.E desc[UR36][R2.64+0x8], R17 ;  /* 0x0000081102007986 */ /* 0x020be8000c101924 */
[----:B-1----:R-:W2:Y:S04]  /*17f0*/  LDG.E R19, desc[UR36][R4.64+0xc] ;  /* 0x00000c2404137981 */ /* 0x002ea8000c1e1900 */
[----:B--2---:R1:W-:Y:S04]  /*1800*/  STG.E desc[UR36][R2.64+0xc], R19 ;  /* 0x00000c1302007986 */ /* 0x0043e8000c101924 */
[----:B0-----:R-:W2:Y:S04]  /*1810*/  LDG.E R9, desc[UR36][R4.64+0x10] ;  /* 0x0000102404097981 */ /* 0x001ea8000c1e1900 */
[----:B--2---:R0:W-:Y:S04]  /*1820*/  STG.E desc[UR36][R2.64+0x10], R9 ;  /* 0x0000100902007986 */ /* 0x0041e8000c101924 */
[----:B------:R-:W2:Y:S04]  /*1830*/  LDG.E R11, desc[UR36][R4.64+0x14] ;  /* 0x00001424040b7981 */ /* 0x000ea8000c1e1900 */
[----:B--2---:R2:W-:Y:S04]  /*1840*/  STG.E desc[UR36][R2.64+0x14], R11 ;  /* 0x0000140b02007986 */ /* 0x0045e8000c101924 */
[----:B---3--:R-:W3:Y:S04]  /*1850*/  LDG.E R13, desc[UR36][R4.64+0x18] ;  /* 0x00001824040d7981 */ /* 0x008ee8000c1e1900 */
[----:B---3--:R3:W-:Y:S04]  /*1860*/  STG.E desc[UR36][R2.64+0x18], R13 ;  /* 0x0000180d02007986 */ /* 0x0087e8000c101924 */
[----:B----4-:R-:W4:Y:S04]  /*1870*/  LDG.E R15, desc[UR36][R4.64+0x1c] ;  /* 0x00001c24040f7981 */ /* 0x010f28000c1e1900 */
[----:B----4-:R4:W-:Y:S04]  /*1880*/  STG.E desc[UR36][R2.64+0x1c], R15 ;  /* 0x00001c0f02007986 */ /* 0x0109e8000c101924 */
[----:B-----5:R-:W5:Y:S04]  /*1890*/  LDG.E R17, desc[UR36][R4.64+0x20] ;  /* 0x0000202404117981 */ /* 0x020f68000c1e1900 */
[----:B-----5:R-:W-:Y:S04]  /*18a0*/  STG.E desc[UR36][R2.64+0x20], R17 ;  /* 0x0000201102007986 */ /* 0x020fe8000c101924 */
[----:B-1----:R-:W5:Y:S04]  /*18b0*/  LDG.E R19, desc[UR36][R4.64+0x24] ;  /* 0x0000242404137981 */ /* 0x002f68000c1e1900 */
[----:B-----5:R-:W-:Y:S04]  /*18c0*/  STG.E desc[UR36][R2.64+0x24], R19 ;  /* 0x0000241302007986 */ /* 0x020fe8000c101924 */
[----:B0-----:R-:W5:Y:S04]  /*18d0*/  LDG.E R9, desc[UR36][R4.64+0x28] ;  /* 0x0000282404097981 */ /* 0x001f68000c1e1900 */
[----:B-----5:R0:W-:Y:S04]  /*18e0*/  STG.E desc[UR36][R2.64+0x28], R9 ;  /* 0x0000280902007986 */ /* 0x0201e8000c101924 */
[----:B--2---:R-:W2:Y:S04]  /*18f0*/  LDG.E R11, desc[UR36][R4.64+0x2c] ;  /* 0x00002c24040b7981 */ /* 0x004ea8000c1e1900 */
[----:B--2---:R-:W-:Y:S04]  /*1900*/  STG.E desc[UR36][R2.64+0x2c], R11 ;  /* 0x00002c0b02007986 */ /* 0x004fe8000c101924 */
[----:B---3--:R-:W2:Y:S01]  /*1910*/  LDG.E R13, desc[UR36][R4.64+0x30] ;  /* 0x00003024040d7981 */ /* 0x008ea2000c1e1900 */
[----:B------:R-:W-:-:S05]  /*1920*/  VIADD R6, R6, 0x10 ;  /* 0x0000001006067836 */ /* 0x000fca0000000000 */
[----:B------:R-:W-:Y:S01]  /*1930*/  ISETP.GE.AND P1, PT, R6, -0xc, PT ;  /* 0xfffffff40600780c */ /* 0x000fe20003f26270 */
[----:B--2---:R-:W-:Y:S04]  /*1940*/  STG.E desc[UR36][R2.64+0x30], R13 ;  /* 0x0000300d02007986 */ /* 0x004fe8000c101924 */
[----:B----4-:R1:W2:Y:S01]  /*1950*/  LDG.E R15, desc[UR36][R4.64+0x34] ;  /* 0x00003424040f7981 */ /* 0x0102a2000c1e1900 */
[----:B------:R-:W-:Y:S02]  /*1960*/  IADD3 R8, P3, PT, R4, 0x40, RZ ;  /* 0x0000004004087810 */ /* 0x000fe40007f7e0ff */
[----:B------:R-:W-:-:S03]  /*1970*/  IADD3 R10, P2, PT, R2, 0x40, RZ ;  /* 0x00000040020a7810 */ /* 0x000fc60007f5e0ff */
[----:B0-----:R-:W-:Y:S02]  /*1980*/  IMAD.X R9, RZ, RZ, R5, P3 ;  /* 0x000000ffff097224 */ /* 0x001fe400018e0605 */
[----:B------:R-:W-:Y:S01]  /*1990*/  IMAD.X R17, RZ, RZ, R3, P2 ;  /* 0x000000ffff117224 */ /* 0x000fe200010e0603 */
[----:B-1----:R-:W-:Y:S01]  /*19a0*/  MOV R4, R8 ;  /* 0x0000000800047202 */ /* 0x002fe20000000f00 */
[----:B------:R-:W-:Y:S01]  /*19b0*/  IMAD.MOV.U32 R5, RZ, RZ, R9 ;  /* 0x000000ffff057224 */ /* 0x000fe200078e0009 */
[----:B--2---:R0:W-:Y:S02]  /*19c0*/  STG.E desc[UR36][R2.64+0x34], R15 ;  /* 0x0000340f02007986 */ /* 0x0041e4000c101924 */
[----:B0-----:R-:W-:Y:S02]  /*19d0*/  IMAD.MOV.U32 R2, RZ, RZ, R10 ;  /* 0x000000ffff027224 */ /* 0x001fe400078e000a */
[----:B------:R-:W-:Y:S01]  /*19e0*/  IMAD.MOV.U32 R3, RZ, RZ, R17 ;  /* 0x000000ffff037224 */ /* 0x000fe200078e0011 */
[----:B------:R-:W-:Y:S06]  /*19f0*/  @!P1 BRA `(.L_x_72) ;  /* 0xfffffffc00549947 */ /* 0x000fec000383ffff */
.L_x_71:
[----:B------:R-:W-:Y:S05]  /*1a00*/  BSYNC.RECONVERGENT B2 ;  /* 0x0000000000027941 */ /* 0x000fea0003800200 */
.L_x_70:
[----:B------:R-:W-:Y:S01]  /*1a10*/  IMAD.MOV R8, RZ, RZ, -R6 ;  /* 0x000000ffff087224 */ /* 0x000fe200078e0a06 */
[----:B------:R-:W-:Y:S04]  /*1a20*/  BSSY.RECONVERGENT B2, `(.L_x_73) ;  /* 0x000001d000027945 */ /* 0x000fe80003800200 */
[----:B------:R-:W-:-:S13]  /*1a30*/  ISETP.GT.AND P1, PT, R8, 0x4, PT ;  /* 0x000000040800780c */ /* 0x000fda0003f24270 */
[----:B------:R-:W-:Y:S05]  /*1a40*/  @!P1 BRA `(.L_x_74) ;  /* 0x0000000000689947 */ /* 0x000fea0003800000 */
[----:B------:R-:W2:Y:S04]  /*1a50*/  LDG.E R9, desc[UR36][R4.64+-0x8] ;  /* 0xfffff82404097981 */ /* 0x000ea8000c1e1900 */
[----:B--2---:R0:W-:Y:S04]  /*1a60*/  STG.E desc[UR36][R2.64+-0x8], R9 ;  /* 0xfffff80902007986 */ /* 0x0041e8000c101924 */
[----:B------:R-:W2:Y:S04]  /*1a70*/  LDG.E R11, desc[UR36][R4.64+-0x4] ;  /* 0xfffffc24040b7981 */ /* 0x000ea8000c1e1900 */
[----:B--2---:R2:W-:Y:S04]  /*1a80*/  STG.E desc[UR36][R2.64+-0x4], R11 ;  /* 0xfffffc0b02007986 */ /* 0x0045e8000c101924 */
[----:B------:R-:W3:Y:S04]  /*1a90*/  LDG.E R13, desc[UR36][R4.64] ;  /* 0x00000024040d7981 */ /* 0x000ee8000c1e1900 */
[----:B---3--:R-:W-:Y:S04]  /*1aa0*/  STG.E desc[UR36][R2.64], R13 ;  /* 0x0000000d02007986 */ /* 0x008fe8000c101924 */
[----:B------:R-:W3:Y:S04]  /*1ab0*/  LDG.E R15, desc[UR36][R4.64+0x4] ;  /* 0x00000424040f7981 */ /* 0x000ee8000c1e1900 */
[----:B---3--:R3:W-:Y:S04]  /*1ac0*/  STG.E desc[UR36][R2.64+0x4], R15 ;  /* 0x0000040f02007986 */ /* 0x0087e8000c101924 */
[----:B------:R-:W4:Y:S04]  /*1ad0*/  LDG.E R17, desc[UR36][R4.64+0x8] ;  /* 0x0000082404117981 */ /* 0x000f28000c1e1900 */
[----:B----4-:R-:W-:Y:S04]  /*1ae0*/  STG.E desc[UR36][R2.64+0x8], R17 ;  /* 0x0000081102007986 */ /* 0x010fe8000c101924 */
[----:B-1----:R-:W4:Y:S04]  /*1af0*/  LDG.E R19, desc[UR36][R4.64+0xc] ;  /* 0x00000c2404137981 */ /* 0x002f28000c1e1900 */
[----:B----4-:R-:W-:Y:S04]  /*1b00*/  STG.E desc[UR36][R2.64+0xc], R19 ;  /* 0x00000c1302007986 */ /* 0x010fe8000c101924 */
[----:B0-----:R-:W4:Y:S01]  /*1b10*/  LDG.E R9, desc[UR36][R4.64+0x10] ;  /* 0x0000102404097981 */ /* 0x001f22000c1e1900 */
[----:B------:R-:W-:-:S02]  /*1b20*/  IADD3 R10, P1, PT, R2, 0x20, RZ ;  /* 0x00000020020a7810 */ /* 0x000fc40007f3e0ff */
[----:B------:R-:W-:Y:S01]  /*1b30*/  IADD3 R8, P2, PT, R4, 0x20, RZ ;  /* 0x0000002004087810 */ /* 0x000fe20007f5e0ff */
[----:B----4-:R-:W-:Y:S04]  /*1b40*/  STG.E desc[UR36][R2.64+0x10], R9 ;  /* 0x0000100902007986 */ /* 0x010fe8000c101924 */
[----:B--2---:R0:W2:Y:S01]  /*1b50*/  LDG.E R11, desc[UR36][R4.64+0x14] ;  /* 0x00001424040b7981 */ /* 0x0040a2000c1e1900 */
[----:B---3--:R-:W-:Y:S01]  /*1b60*/  IADD3.X R15, PT, PT, RZ, R3, RZ, P1, !PT ;  /* 0x00000003ff0f7210 */ /* 0x008fe20000ffe4ff */
[----:B------:R-:W-:Y:S01]  /*1b70*/  IMAD.X R13, RZ, RZ, R5, P2 ;  /* 0x000000ffff0d7224 */ /* 0x000fe200010e0605 */
[----:B------:R-:W-:Y:S01]  /*1b80*/  PLOP3.LUT P0, PT, PT, PT, PT, 0x8, 0x80 ;  /* 0x000000000080781c */ /* 0x000fe20003f0e170 */
[----:B------:R-:W-:Y:S02]  /*1b90*/  VIADD R6, R6, 0x8 ;  /* 0x0000000806067836 */ /* 0x000fe40000000000 */
[----:B0-----:R-:W-:-:S02]  /*1ba0*/  IMAD.MOV.U32 R4, RZ, RZ, R8 ;  /* 0x000000ffff047224 */ /* 0x001fc400078e0008 */
[----:B------:R-:W-:Y:S01]  /*1bb0*/  IMAD.MOV.U32 R5, RZ, RZ, R13 ;  /* 0x000000ffff057224 */ /* 0x000fe200078e000d */
[----:B--2---:R0:W-:Y:S02]  /*1bc0*/  STG.E desc[UR36][R2.64+0x14], R11 ;  /* 0x0000140b02007986 */ /* 0x0041e4000c101924 */
[----:B0-----:R-:W-:Y:S01]  /*1bd0*/  MOV R2, R10 ;  /* 0x0000000a00027202 */ /* 0x001fe20000000f00 */
[----:B------:R-:W-:-:S07]  /*1be0*/  IMAD.MOV.U32 R3, RZ, RZ, R15 ;  /* 0x000000ffff037224 */ /* 0x000fce00078e000f */
.L_x_74:
[----:B------:R-:W-:Y:S05]  /*1bf0*/  BSYNC.RECONVERGENT B2 ;  /* 0x0000000000027941 */ /* 0x000fea0003800200 */
.L_x_73:
[----:B------:R-:W-:-:S13]  /*1c00*/  ISETP.NE.OR P0, PT, R6, RZ, P0 ;  /* 0x000000ff0600720c */ /* 0x000fda0000705670 */
[----:B------:R-:W-:Y:S05]  /*1c10*/  @!P0 BREAK.RELIABLE B0 ;  /* 0x0000000000008942 */ /* 0x000fea0003800100 */
[----:B------:R-:W-:Y:S05]  /*1c20*/  @!P0 BRA `(.L_x_67) ;  /* 0x0000000000508947 */ /* 0x000fea0003800000 */
.L_x_69:
[----:B------:R-:W-:Y:S05]  /*1c30*/  BSYNC.RELIABLE B0 ;  /* 0x0000000000007941 */ /* 0x000fea0003800100 */
.L_x_68:
[----:B------:R-:W2:Y:S04]  /*1c40*/  LDG.E R9, desc[UR36][R4.64+-0x8] ;  /* 0xfffff82404097981 */ /* 0x000ea8000c1e1900 */
[----:B--2---:R0:W-:Y:S04]  /*1c50*/  STG.E desc[UR36][R2.64+-0x8], R9 ;  /* 0xfffff80902007986 */ /* 0x0041e8000c101924 */
[----:B------:R-:W2:Y:S04]  /*1c60*/  LDG.E R11, desc[UR36][R4.64+-0x4] ;  /* 0xfffffc24040b7981 */ /* 0x000ea8000c1e1900 */
[----:B--2---:R-:W-:Y:S04]  /*1c70*/  STG.E desc[UR36][R2.64+-0x4], R11 ;  /* 0xfffffc0b02007986 */ /* 0x004fe8000c101924 */
[----:B------:R-:W2:Y:S01]  /*1c80*/  LDG.E R13, desc[UR36][R4.64] ;  /* 0x00000024040d7981 */ /* 0x000ea2000c1e1900 */
[----:B------:R-:W-:-:S05]  /*1c90*/  VIADD R6, R6, 0x4 ;  /* 0x0000000406067836 */ /* 0x000fca0000000000 */
[----:B------:R-:W-:Y:S01]  /*1ca0*/  ISETP.NE.AND P0, PT, R6, RZ, PT ;  /* 0x000000ff0600720c */ /* 0x000fe20003f05270 */
[----:B--2---:R-:W-:Y:S04]  /*1cb0*/  STG.E desc[UR36][R2.64], R13 ;  /* 0x0000000d02007986 */ /* 0x004fe8000c101924 */
[----:B------:R2:W3:Y:S01]  /*1cc0*/  LDG.E R15, desc[UR36][R4.64+0x4] ;  /* 0x00000424040f7981 */ /* 0x0004e2000c1e1900 */
[----:B------:R-:W-:Y:S02]  /*1cd0*/  IADD3 R8, P2, PT, R4, 0x10, RZ ;  /* 0x0000001004087810 */ /* 0x000fe40007f5e0ff */
[----:B------:R-:W-:-:S03]  /*1ce0*/  IADD3 R10, P1, PT, R2, 0x10, RZ ;  /* 0x00000010020a7810 */ /* 0x000fc60007f3e0ff */
[----:B0-----:R-:W-:Y:S02]  /*1cf0*/  IMAD.X R9, RZ, RZ, R5, P2 ;  /* 0x000000ffff097224 */ /* 0x001fe400010e0605 */
[----:B------:R-:W-:Y:S01]  /*1d00*/  IMAD.X R17, RZ, RZ, R3, P1 ;  /* 0x000000ffff117224 */ /* 0x000fe200008e0603 */
[----:B--2---:R-:W-:Y:S01]  /*1d10*/  MOV R4, R8 ;  /* 0x0000000800047202 */ /* 0x004fe20000000f00 */
[----:B------:R-:W-:Y:S01]  /*1d20*/  IMAD.MOV.U32 R5, RZ, RZ, R9 ;  /* 0x000000ffff057224 */ /* 0x000fe200078e0009 */
[----:B---3--:R0:W-:Y:S02]  /*1d30*/  STG.E desc[UR36][R2.64+0x4], R15 ;  /* 0x0000040f02007986 */ /* 0x0081e4000c101924 */
[----:B0-----:R-:W-:Y:S02]  /*1d40*/  IMAD.MOV.U32 R2, RZ, RZ, R10 ;  /* 0x000000ffff027224 */ /* 0x001fe400078e000a */
[----:B------:R-:W-:Y:S01]  /*1d50*/  IMAD.MOV.U32 R3, RZ, RZ, R17 ;  /* 0x000000ffff037224 */ /* 0x000fe200078e0011 */
[----:B------:R-:W-:Y:S06]  /*1d60*/  @P0 BRA `(.L_x_68) ;  /* 0xfffffffc00b40947 */ /* 0x000fec000383ffff */
.L_x_67:
[----:B------:R-:W-:Y:S05]  /*1d70*/  BSYNC.RECONVERGENT B1 ;  /* 0x0000000000017941 */ /* 0x000fea0003800200 */
.L_x_66:
[----:B------:R-:W-:Y:S05]  /*1d80*/  WARPSYNC.ALL ;  /* 0x0000000000007948 */ /* 0x000fea0003800000 */
[----:B------:R-:W-:-:S13]  /*1d90*/  ISETP.NE.AND P0, PT, R0, RZ, PT ;  /* 0x000000ff0000720c */ /* 0x000fda0003f05270 */
[----:B------:R-:W-:Y:S05]  /*1da0*/  @!P0 EXIT ;  /* 0x000000000000894d */ /* 0x000fea0003800000 */
[----:B0---4-:R-:W0:Y:S01]  /*1db0*/  LDC.64 R2, c[0x0][0x3c8] ;  /* 0x0000f200ff027b82 */ /* 0x011e220000000a00 */
[----:B------:R-:W-:Y:S02]  /*1dc0*/  IMAD.IADD R7, R22, 0x1, R7 ;  /* 0x0000000116077824 */ /* 0x000fe400078e0207 */
[----:B------:R-:W-:-:S05]  /*1dd0*/  IMAD.MOV R0, RZ, RZ, -R0 ;  /* 0x000000ffff007224 */ /* 0x000fca00078e0a00 */
[----:B--23--:R-:W2:Y:S01]  /*1de0*/  LDC.64 R4, c[0x0][0x3b8] ;  /* 0x0000ee00ff047b82 */ /* 0x00cea20000000a00 */
[----:B0-----:R-:W-:-:S04]  /*1df0*/  IMAD.WIDE.U32 R2, R7, 0x4, R2 ;  /* 0x0000000407027825 */ /* 0x001fc800078e0002 */
[----:B------:R-:W-:Y:S01]  /*1e00*/  IMAD.MOV.U32 R9, RZ, RZ, R3 ;  /* 0x000000ffff097224 */ /* 0x000fe200078e0003 */
[----:B------:R-:W-:Y:S01]  /*1e10*/  MOV R6, R2 ;  /* 0x0000000200067202 */ /* 0x000fe20000000f00 */
[----:B--2---:R-:W-:-:S04]  /*1e20*/  IMAD.WIDE.U32 R4, R7, 0x4, R4 ;  /* 0x0000000407047825 */ /* 0x004fc800078e0004 */
[----:B------:R-:W-:-:S07]  /*1e30*/  IMAD.MOV.U32 R7, RZ, RZ, R5 ;  /* 0x000000ffff077224 */ /* 0x000fce00078e0005 */
.L_x_75:
[----:B0-----:R-:W-:Y:S01]  /*1e40*/  IMAD.MOV.U32 R2, RZ, RZ, R4 ;  /* 0x000000ffff027224 */ /* 0x001fe200078e0004 */
[----:B------:R-:W-:-:S05]  /*1e50*/  MOV R3, R7 ;  /* 0x0000000700037202 */ /* 0x000fca0000000f00 */
[----:B------:R0:W2:Y:S01]  /*1e60*/  LDG.E R5, desc[UR36][R2.64] ;  /* 0x0000002402057981 */ /* 0x0000a2000c1e1900 */
[----:B------:R-:W-:Y:S01]  /*1e70*/  VIADD R0, R0, 0x1 ;  /* 0x0000000100007836 */ /* 0x000fe20000000000 */
[----:B------:R-:W-:-:S04]  /*1e80*/  IADD3 R4, P2, PT, R4, 0x4, RZ ;  /* 0x0000000404047810 */ /* 0x000fc80007f5e0ff */
[----:B------:R-:W-:Y:S02]  /*1e90*/  ISETP.NE.AND P0, PT, R0, RZ, PT ;  /* 0x000000ff0000720c */ /* 0x000fe40003f05270 */
[----:B------:R-:W-:Y:S01]  /*1ea0*/  IADD3.X R7, PT, PT, RZ, R7, RZ, P2, !PT ;  /* 0x00000007ff077210 */ /* 0x000fe200017fe4ff */
[----:B0-----:R-:W-:Y:S01]  /*1eb0*/  IMAD.MOV.U32 R2, RZ, RZ, R6 ;  /* 0x000000ffff027224 */ /* 0x001fe200078e0006 */
[----:B------:R-:W-:Y:S01]  /*1ec0*/  IADD3 R6, P1, PT, R6, 0x4, RZ ;  /* 0x0000000406067810 */ /* 0x000fe20007f3e0ff */
[----:B------:R-:W-:-:S04]  /*1ed0*/  IMAD.MOV.U32 R3, RZ, RZ, R9 ;  /* 0x000000ffff037224 */ /* 0x000fc800078e0009 */
[----:B------:R-:W-:Y:S01]  /*1ee0*/  IMAD.X R9, RZ, RZ, R9, P1 ;  /* 0x000000ffff097224 */ /* 0x000fe200008e0609 */
[----:B--2---:R0:W-:Y:S03]  /*1ef0*/  STG.E desc[UR36][R2.64], R5 ;  /* 0x0000000502007986 */ /* 0x0041e6000c101924 */
[----:B------:R-:W-:Y:S05]  /*1f00*/  @P0 BRA `(.L_x_75) ;  /* 0xfffffffc00cc0947 */ /* 0x000fea000383ffff */
[----:B------:R-:W-:Y:S05]  /*1f10*/  EXIT ;  /* 0x000000000000794d */ /* 0x000fea0003800000 */
        .weak           $__internal_2_$__cuda_sm3x_div_rn_noftz_f32_slowpath
        .type           $__internal_2_$__cuda_sm3x_div_rn_noftz_f32_slowpath,@function
        .size           $__internal_2_$__cuda_sm3x_div_rn_noftz_f32_slowpath,(.L_x_90 - $__internal_2_$__cuda_sm3x_div_rn_noftz_f32_slowpath)
$__internal_2_$__cuda_sm3x_div_rn_noftz_f32_slowpath:
[--C-:B------:R-:W-:Y:S01]  /*1f20*/  SHF.R.U32.HI R7, RZ, 0x17, R3.reuse ;  /* 0x00000017ff077819 */ /* 0x100fe20000011603 */
[----:B------:R-:W-:Y:S01]  /*1f30*/  BSSY.RECONVERGENT B1, `(.L_x_76) ;  /* 0x0000064000017945 */ /* 0x000fe20003800200 */
[--C-:B------:R-:W-:Y:S01]  /*1f40*/  SHF.R.U32.HI R4, RZ, 0x17, R0.reuse ;  /* 0x00000017ff047819 */ /* 0x100fe20000011600 */
[----:B------:R-:W-:Y:S01]  /*1f50*/  IMAD.MOV.U32 R9, RZ, RZ, R0 ;  /* 0x000000ffff097224 */ /* 0x000fe200078e0000 */
[----:B------:R-:W-:Y:S01]  /*1f60*/  LOP3.LUT R7, R7, 0xff, RZ, 0xc0, !PT ;  /* 0x000000ff07077812 */ /* 0x000fe200078ec0ff */
[----:B------:R-:W-:Y:S01]  /*1f70*/  IMAD.MOV.U32 R10, RZ, RZ, R3 ;  /* 0x000000ffff0a7224 */ /* 0x000fe200078e0003 */
        /* <DEDUP_REMOVED lines=30> */
.L_x_77:
[----:B------:R-:W-:Y:S01]  /*2160*/  LEA R3, R7, 0xc0800000, 0x17 ;  /* 0xc080000007037811 */ /* 0x000fe200078eb8ff */
[----:B------:R-:W-:Y:S01]  /*2170*/  BSSY.RECONVERGENT B2, `(.L_x_82) ;  /* 0x0000036000027945 */ /* 0x000fe20003800200 */
        /* <DEDUP_REMOVED lines=28> */
[C---:B------:R-:W-:Y:S02]  /*2340*/  VIADD R8, R11.reuse, 0x20 ;  /* 0x000000200b087836 */ /* 0x040fe40000000000 */
[CCC-:B------:R-:W-:Y:S01]  /*2350*/  FFMA.RM R4, R12.reuse, R10.reuse, R9.reuse ;  /* 0x0000000a0c047223 */ /* 0x1c0fe20000004009 */
        /* <DEDUP_REMOVED lines=19> */
.L_x_84:
[----:B------:R-:W-:-:S04]  /*2490*/  LOP3.LUT R0, R0, 0x80000000, RZ, 0xc0, !PT ;  /* 0x8000000000007812 */ /* 0x000fc800078ec0ff */
[----:B------:R-:W-:Y:S01]  /*24a0*/  LOP3.LUT R0, R0, 0x7f800000, RZ, 0xfc, !PT ;  /* 0x7f80000000007812 */ /* 0x000fe200078efcff */
[----:B------:R-:W-:Y:S06]  /*24b0*/  BRA `(.L_x_85) ;  /* 0x0000000000047947 */ /* 0x000fec0003800000 */
.L_x_83:
[----:B------:R-:W-:-:S07]  /*24c0*/  IMAD R0, R7, 0x800000, R0 ;  /* 0x0080000007007824 */ /* 0x000fce00078e0200 */
.L_x_85:
[----:B------:R-:W-:Y:S05]  /*24d0*/  BSYNC.RECONVERGENT B2 ;  /* 0x0000000000027941 */ /* 0x000fea0003800200 */
.L_x_82:
[----:B------:R-:W-:Y:S05]  /*24e0*/  BRA `(.L_x_86) ;  /* 0x0000000000207947 */ /* 0x000fea0003800000 */
.L_x_81:
[----:B------:R-:W-:-:S04]  /*24f0*/  LOP3.LUT R0, R10, 0x80000000, R9, 0x48, !PT ;  /* 0x800000000a007812 */ /* 0x000fc800078e4809 */
[----:B------:R-:W-:Y:S01]  /*2500*/  LOP3.LUT R0, R0, 0x7f800000, RZ, 0xfc, !PT ;  /* 0x7f80000000007812 */ /* 0x000fe200078efcff */
[----:B------:R-:W-:Y:S06]  /*2510*/  BRA `(.L_x_86) ;  /* 0x0000000000147947 */ /* 0x000fec0003800000 */
.L_x_80:
[----:B------:R-:W-:Y:S01]  /*2520*/  LOP3.LUT R0, R10, 0x80000000, R9, 0x48, !PT ;  /* 0x800000000a007812 */ /* 0x000fe200078e4809 */
[----:B------:R-:W-:Y:S06]  /*2530*/  BRA `(.L_x_86) ;  /* 0x00000000000c7947 */ /* 0x000fec0003800000 */
.L_x_79:
[----:B------:R-:W0:Y:S01]  /*2540*/  MUFU.RSQ R0, -QNAN ;  /* 0xffc0000000007908 */ /* 0x000e220000001400 */
[----:B------:R-:W-:Y:S05]  /*2550*/  BRA `(.L_x_86) ;  /* 0x0000000000047947 */ /* 0x000fea0003800000 */
.L_x_78:
[----:B------:R-:W-:-:S07]  /*2560*/  FADD.FTZ R0, R0, R3 ;  /* 0x0000000300007221 */ /* 0x000fce0000010000 */
.L_x_86:
[----:B------:R-:W-:Y:S05]  /*2570*/  BSYNC.RECONVERGENT B1 ;  /* 0x0000000000017941 */ /* 0x000fea0003800200 */
.L_x_76:
[----:B------:R-:W-:-:S04]  /*2580*/  IMAD.MOV.U32 R3, RZ, RZ, 0x0 ;  /* 0x00000000ff037424 */ /* 0x000fc800078e00ff */
[----:B0-----:R-:W-:Y:S05]  /*2590*/  RET.REL.NODEC R2 `(CudaControlUSStateOpenCloseStatusStep) ;  /* 0xffffffd802987950 */ /* 0x001fea0003c3ffff */
.L_x_87:
        /* <DEDUP_REMOVED lines=14> */
.L_x_90:


//--------------------- .nv.global.init           --------------------------
	.section	.nv.global.init,"aw",@progbits
.nv.global.init:
	.type		$str$1,@object
	.size		$str$1,($str$2 - $str$1)
$str$1:
        /*0000*/ 	.byte	0x2f, 0x74, 0x6d, 0x70, 0x2f, 0x73, 0x61, 0x73, 0x73, 0x5f, 0x63, 0x75, 0x5f, 0x6e, 0x72, 0x35
        /*0010*/ 	.byte	0x34, 0x32, 0x76, 0x65, 0x6f, 0x2f, 0x6b, 0x2e, 0x63, 0x75, 0x00
	.type		$str$2,@object
	.size		$str$2,($str$5 - $str$2)
$str$2:
        /*001b*/ 	.byte	0x6b, 0x41, 0x67, 0x65, 0x6e, 0x74, 0x49, 0x64, 0x20, 0x3c, 0x3d, 0x20, 0x6b, 0x4e, 0x75, 0x6d
        /*002b*/ 	.byte	0x41, 0x67, 0x65, 0x6e, 0x74, 0x73, 0x20, 0x2d, 0x20, 0x31, 0x00
	.type		$str$5,@object
	.size		$str$5,($str$4 - $str$5)
$str$5:
        /*0036*/ 	.byte	0x6b, 0x54, 0x69, 0x6d, 0x65, 0x57, 0x68, 0x65, 0x6e, 0x56, 0x61, 0x63, 0x63, 0x69, 0x6e, 0x65
        /*0046*/ 	.byte	0x44, 0x65, 0x6c, 0x69, 0x76, 0x65, 0x72, 0x79, 0x42, 0x65, 0x67, 0x69, 0x6e, 0x73, 0x20, 0x3e
        /*0056*/ 	.byte	0x20, 0x30, 0x00
	.type		$str$4,@object
	.size		$str$4,($str$3 - $str$4)
$str$4:
        /*0059*/ 	.byte	0x30, 0x20, 0x3c, 0x3d, 0x20, 0x61, 0x63, 0x74, 0x69, 0x6f, 0x6e, 0x73, 0x5b, 0x6b, 0x45, 0x6e
        /*0069*/ 	.byte	0x76, 0x49, 0x64, 0x5d, 0x20, 0x3c, 0x3d, 0x20, 0x6b, 0x4e, 0x75, 0x6d, 0x53, 0x75, 0x62, 0x73
        /*0079*/ 	.byte	0x69, 0x64, 0x79, 0x4c, 0x65, 0x76, 0x65, 0x6c, 0x73, 0x00
	.type		$str$3,@object
	.size		$str$3,($str - $str$3)
$str$3:
        /*0083*/ 	.byte	0x30, 0x20, 0x3c, 0x3d, 0x20, 0x61, 0x63, 0x74, 0x69, 0x6f, 0x6e, 0x73, 0x5b, 0x74, 0x69, 0x6d
        /*0093*/ 	.byte	0x65, 0x5f, 0x69, 0x6e, 0x64, 0x65, 0x70, 0x65, 0x6e, 0x64, 0x65, 0x6e, 0x74, 0x5f, 0x61, 0x72
        /*00a3*/ 	.byte	0x72, 0x61, 0x79, 0x5f, 0x69, 0x6e, 0x64, 0x65, 0x78, 0x5d, 0x20, 0x3c, 0x3d, 0x20, 0x6b, 0x4e
        /*00b3*/ 	.byte	0x75, 0x6d, 0x53, 0x74, 0x72, 0x69, 0x6e, 0x67, 0x65, 0x6e, 0x63, 0x79, 0x4c, 0x65, 0x76, 0x65
        /*00c3*/ 	.byte	0x6c, 0x73, 0x00
	.type		$str,@object
	.size		$str,(__unnamed_3 - $str)
$str:
        /*00c6*/ 	.byte	0x65, 0x6e, 0x76, 0x5f, 0x74, 0x69, 0x6d, 0x65, 0x73, 0x74, 0x65, 0x70, 0x5f, 0x61, 0x72, 0x72
        /*00d6*/ 	.byte	0x5b, 0x6b, 0x45, 0x6e, 0x76, 0x49, 0x64, 0x5d, 0x20, 0x3e, 0x20, 0x30, 0x20, 0x26, 0x26, 0x20
        /*00e6*/ 	.byte	0x65, 0x6e, 0x76, 0x5f, 0x74, 0x69, 0x6d, 0x65, 0x73, 0x74, 0x65, 0x70, 0x5f, 0x61, 0x72, 0x72
        /*00f6*/ 	.byte	0x5b, 0x6b, 0x45, 0x6e, 0x76, 0x49, 0x64, 0x5d, 0x20, 0x3c, 0x3d, 0x20, 0x6b, 0x45, 0x70, 0x69
        /*0106*/ 	.byte	0x73, 0x6f, 0x64, 0x65, 0x4c, 0x65, 0x6e, 0x67, 0x74, 0x68, 0x00
	.type		__unnamed_3,@object
	.size		__unnamed_3,(__unnamed_1 - __unnamed_3)
__unnamed_3:
        /*0111*/ 	.byte	0x76, 0x6f, 0x69, 0x64, 0x20, 0x43, 0x75, 0x64, 0x61, 0x56, 0x61, 0x63, 0x63, 0x69, 0x6e, 0x61
        /*0121*/ 	.byte	0x74, 0x69, 0x6f, 0x6e, 0x43, 0x61, 0x6d, 0x70, 0x61, 0x69, 0x67, 0x6e, 0x53, 0x74, 0x65, 0x70
        /*0131*/ 	.byte	0x28, 0x69, 0x6e, 0x74, 0x20, 0x2a, 0x2c, 0x20, 0x63, 0x6f, 0x6e, 0x73, 0x74, 0x20, 0x69, 0x6e
        /*0141*/ 	.byte	0x74, 0x20, 0x2a, 0x2c, 0x20, 0x69, 0x6e, 0x74, 0x20, 0x2a, 0x2c, 0x20, 0x69, 0x6e, 0x74, 0x2c
        /*0151*/ 	.byte	0x20, 0x69, 0x6e, 0x74, 0x2c, 0x20, 0x66, 0x6c, 0x6f, 0x61, 0x74, 0x20, 0x2a, 0x2c, 0x20, 0x66
        /*0161*/ 	.byte	0x6c, 0x6f, 0x61, 0x74, 0x20, 0x2a, 0x2c, 0x20, 0x69, 0x6e, 0x74, 0x20, 0x2a, 0x2c, 0x20, 0x69
        /*0171*/ 	.byte	0x6e, 0x74, 0x2c, 0x20, 0x69, 0x6e, 0x74, 0x29, 0x00
	.type		__unnamed_1,@object
	.size		__unnamed_1,(__unnamed_2 - __unnamed_1)
__unnamed_1:
        /*017a*/ 	.byte	0x76, 0x6f, 0x69, 0x64, 0x20, 0x43, 0x75, 0x64, 0x61, 0x43, 0x6f, 0x6e, 0x74, 0x72, 0x6f, 0x6c
        /* <DEDUP_REMOVED lines=8> */
	.type		__unnamed_2,@object
	.size		__unnamed_2,(.L_1 - __unnamed_2)
__unnamed_2:
        /* <DEDUP_REMOVED lines=10> */
        /*02aa*/ 	.byte	0x20, 0x2a, 0x2c, 0x20, 0x69, 0x6e, 0x74, 0x2c, 0x20, 0x69, 0x6e, 0x74, 0x29, 0x00
.L_1:


//--------------------- .nv.shared.reserved.0     --------------------------
	.section	.nv.shared.reserved.0,"aw",@nobits
	.weak		__nv_reservedSMEM_offset_0_alias
	.size		__nv_reservedSMEM_offset_0_alias, 0, 64
	.other		__nv_reservedSMEM_offset_0_alias,@"STO_CUDA_RESERVED_SHARED STV_DEFAULT"
__nv_reservedSMEM_offset_0_alias:
	.zero		0
	.zero		64


//--------------------- .nv.constant0.CudaVaccinationCampaignStep --------------------------
	.section	.nv.constant0.CudaVaccinationCampaignStep,"a",@progbits
	.sectionflags	@""
	.align	4
.nv.constant0.CudaVaccinationCampaignStep:
	.zero		960


//--------------------- .nv.constant0.CudaFederalGovernmentSubsidyStep --------------------------
	.section	.nv.constant0.CudaFederalGovernmentSubsidyStep,"a",@progbits
	.sectionflags	@""
	.align	4
.nv.constant0.CudaFederalGovernmentSubsidyStep:
	.zero		1008


//--------------------- .nv.constant0.CudaControlUSStateOpenCloseStatusStep --------------------------
	.section	.nv.constant0.CudaControlUSStateOpenCloseStatusStep,"a",@progbits
	.sectionflags	@""
	.align	4
.nv.constant0.CudaControlUSStateOpenCloseStatusStep:
	.zero		992


//--------------------- SYMBOLS --------------------------

	.type		.nv.reservedSmem.offset0,@object
	.size		.nv.reservedSmem.offset0,0x4
	.type		__assertfail,@function
